def matmul_kernel(
    a_ptr,
    b_ptr,
    c_ptr,
    M,
    N,
    K,
    stride_am,
    stride_ak,
    stride_bk,
    stride_bn,
    stride_cm,
    stride_cn,
    BLOCK_M: tl.constexpr,
    BLOCK_N: tl.constexpr,
    BLOCK_K: tl.constexpr,
    GROUP_M: tl.constexpr,
):
    pid = tl.program_id(axis=0)
    num_pid_m = tl.cdiv(M, BLOCK_M)
    num_pid_n = tl.cdiv(N, BLOCK_N)
    num_pid_in_group = GROUP_M * num_pid_n
    group_id = pid // num_pid_in_group
    first_pid_m = group_id * GROUP_M
    group_size_m = min(num_pid_m - first_pid_m, GROUP_M)
    pid_m = first_pid_m + ((pid % num_pid_in_group) % group_size_m)
    pid_n = (pid % num_pid_in_group) // group_size_m

    offs_am = (pid_m * BLOCK_M + tl.arange(0, BLOCK_M)) % M
    offs_bn = (pid_n * BLOCK_N + tl.arange(0, BLOCK_N)) % N
    offs_k = tl.arange(0, BLOCK_K)
    a_ptrs = a_ptr + offs_am[:, None] * stride_am + offs_k[None, :] * stride_ak
    b_ptrs = b_ptr + offs_k[:, None] * stride_bk + offs_bn[None, :] * stride_bn

    acc = tl.zeros((BLOCK_M, BLOCK_N), dtype=tl.float32)
    for kk in range(0, tl.cdiv(K, BLOCK_K)):
        a = tl.load(a_ptrs, mask=offs_k[None, :] < K - kk * BLOCK_K, other=0.0)
        b = tl.load(b_ptrs, mask=offs_k[:, None] < K - kk * BLOCK_K, other=0.0)
        acc = tl.dot(a, b, acc)
        a_ptrs += BLOCK_K * stride_ak
        b_ptrs += BLOCK_K * stride_bk

    c = acc.to(c_ptr.dtype.element_ty)
    offs_cm = pid_m * BLOCK_M + tl.arange(0, BLOCK_M)
    offs_cn = pid_n * BLOCK_N + tl.arange(0, BLOCK_N)
    c_ptrs = c_ptr + offs_cm[:, None] * stride_cm + offs_cn[None, :] * stride_cn
    mask = (offs_cm[:, None] < M) & (offs_cn[None, :] < N)
    tl.store(c_ptrs, c, mask=mask)

# config = {"BLOCK_K": 128, "BLOCK_M": 256, "BLOCK_N": 16, "GROUP_M": 8, "arch": "sm_90", "dtype": "fp8e4m3", "num_ctas": 1, "num_stages": 2, "num_warps": 8}
# arch = sm_90


// ===== COMPILED SASS (sm_90a) =====

	.target	sm_90a

	.elftype	@"ET_EXEC"


//--------------------- .note.nv.tkinfo           --------------------------
	.section	.note.nv.tkinfo,"",@"SHT_NOTE"
	.sectionflags	@"SHF_NOTE_NV_TKINFO"
	.tkinfo
        /*0018*/ 	.word	0x00000002
        /*0030*/ 	.string	""
        /*0030*/ 	.string	"ptxas"
        /*0030*/ 	.string	"Cuda compilation tools, release 13.0, V13.0.88"
        /*0030*/ 	.string	"Build cuda_13.0.r13.0/compiler.36424714_0"
        /*0030*/ 	.string	"-v  -suppress-debug-info  -lineinfo  -arch sm_90a "



//--------------------- .note.nv.cuinfo           --------------------------
	.section	.note.nv.cuinfo,"",@"SHT_NOTE"
	.sectionflags	@"SHF_NOTE_NV_CUINFO"
        /*0018*/ 	.short	0x0002
        /*001a*/ 	.short	0x005a
        /*001c*/ 	.short	0x0082
	.zero		2


//--------------------- .nv.info                  --------------------------
	.section	.nv.info,"",@"SHT_CUDA_INFO"
	.align	4


	//----- nvinfo : EIATTR_REGCOUNT
	.align		4
        /*0000*/ 	.byte	0x04, 0x2f
        /*0002*/ 	.short	(.L_1 - .L_0)
	.align		4
.L_0:
        /*0004*/ 	.word	index@(matmul_kernel)
        /*0008*/ 	.word	0x000000ff


	//----- nvinfo : EIATTR_FRAME_SIZE
	.align		4
.L_1:
        /*000c*/ 	.byte	0x04, 0x11
        /*000e*/ 	.short	(.L_3 - .L_2)
	.align		4
.L_2:
        /*0010*/ 	.word	index@(matmul_kernel)
        /*0014*/ 	.word	0x000002d8


	//----- nvinfo : EIATTR_MIN_STACK_SIZE
	.align		4
.L_3:
        /*0018*/ 	.byte	0x04, 0x12
        /*001a*/ 	.short	(.L_5 - .L_4)
	.align		4
.L_4:
        /*001c*/ 	.word	index@(matmul_kernel)
        /*0020*/ 	.word	0x000002d8
.L_5:


//--------------------- .nv.compat                --------------------------
	.section	.nv.compat,"",@"SHT_CUDA_COMPAT_INFO"
	.align	4
        /*0000*/ 	.byte	0x02, 0x09, 0x01, 0x00, 0x02, 0x02, 0x04, 0x00, 0x02, 0x05, 0x05, 0x00, 0x03, 0x07, 0x01, 0x01
        /*0010*/ 	.byte	0x02, 0x03, 0x00, 0x00, 0x02, 0x06, 0x01, 0x00, 0x04, 0x0b, 0x08, 0x00, 0x00, 0x00, 0x00, 0x00
        /*0020*/ 	.byte	0x00, 0x00, 0x00, 0x00


//--------------------- .nv.info.matmul_kernel    --------------------------
	.section	.nv.info.matmul_kernel,"",@"SHT_CUDA_INFO"
	.sectionflags	@""
	.align	4


	//----- nvinfo : EIATTR_CUDA_API_VERSION
	.align		4
        /*0000*/ 	.byte	0x04, 0x37
        /*0002*/ 	.short	(.L_7 - .L_6)
.L_6:
        /*0004*/ 	.word	0x00000082


	//----- nvinfo : EIATTR_KPARAM_INFO
	.align		4
.L_7:
        /*0008*/ 	.byte	0x04, 0x17
        /*000a*/ 	.short	(.L_9 - .L_8)
.L_8:
        /*000c*/ 	.word	0x00000000
        /*0010*/ 	.short	0x000d
        /*0012*/ 	.short	0x0048
        /*0014*/ 	.byte	0x00, 0xf4, 0x21, 0x00


	//----- nvinfo : EIATTR_KPARAM_INFO
	.align		4
.L_9:
        /*0018*/ 	.byte	0x04, 0x17
        /*001a*/ 	.short	(.L_11 - .L_10)
.L_10:
        /*001c*/ 	.word	0x00000000
        /*0020*/ 	.short	0x000c
        /*0022*/ 	.short	0x0040
        /*0024*/ 	.byte	0x00, 0xf4, 0x21, 0x00


	//----- nvinfo : EIATTR_KPARAM_INFO
	.align		4
.L_11:
        /*0028*/ 	.byte	0x04, 0x17
        /*002a*/ 	.short	(.L_13 - .L_12)
.L_12:
        /*002c*/ 	.word	0x00000000
        /*0030*/ 	.short	0x000b
        /*0032*/ 	.short	0x0038
        /*0034*/ 	.byte	0x00, 0xf0, 0x11, 0x00


	//----- nvinfo : EIATTR_KPARAM_INFO
	.align		4
.L_13:
        /*0038*/ 	.byte	0x04, 0x17
        /*003a*/ 	.short	(.L_15 - .L_14)
.L_14:
        /*003c*/ 	.word	0x00000000
        /*0040*/ 	.short	0x000a
        /*0042*/ 	.short	0x0034
        /*0044*/ 	.byte	0x00, 0xf0, 0x11, 0x00


	//----- nvinfo : EIATTR_KPARAM_INFO
	.align		4
.L_15:
        /*0048*/ 	.byte	0x04, 0x17
        /*004a*/ 	.short	(.L_17 - .L_16)
.L_16:
        /*004c*/ 	.word	0x00000000
        /*0050*/ 	.short	0x0009
        /*0052*/ 	.short	0x0030
        /*0054*/ 	.byte	0x00, 0xf0, 0x11, 0x00


	//----- nvinfo : EIATTR_KPARAM_INFO
	.align		4
.L_17:
        /*0058*/ 	.byte	0x04, 0x17
        /*005a*/ 	.short	(.L_19 - .L_18)
.L_18:
        /*005c*/ 	.word	0x00000000
        /*0060*/ 	.short	0x0008
        /*0062*/ 	.short	0x002c
        /*0064*/ 	.byte	0x00, 0xf0, 0x11, 0x00


	//----- nvinfo : EIATTR_KPARAM_INFO
	.align		4
.L_19:
        /*0068*/ 	.byte	0x04, 0x17
        /*006a*/ 	.short	(.L_21 - .L_20)
.L_20:
        /*006c*/ 	.word	0x00000000
        /*0070*/ 	.short	0x0007
        /*0072*/ 	.short	0x0028
        /*0074*/ 	.byte	0x00, 0xf0, 0x11, 0x00


	//----- nvinfo : EIATTR_KPARAM_INFO
	.align		4
.L_21:
        /*0078*/ 	.byte	0x04, 0x17
        /*007a*/ 	.short	(.L_23 - .L_22)
.L_22:
        /*007c*/ 	.word	0x00000000
        /*0080*/ 	.short	0x0006
        /*0082*/ 	.short	0x0024
        /*0084*/ 	.byte	0x00, 0xf0, 0x11, 0x00


	//----- nvinfo : EIATTR_KPARAM_INFO
	.align		4
.L_23:
        /*0088*/ 	.byte	0x04, 0x17
        /*008a*/ 	.short	(.L_25 - .L_24)
.L_24:
        /*008c*/ 	.word	0x00000000
        /*0090*/ 	.short	0x0005
        /*0092*/ 	.short	0x0020
        /*0094*/ 	.byte	0x00, 0xf0, 0x11, 0x00


	//----- nvinfo : EIATTR_KPARAM_INFO
	.align		4
.L_25:
        /*0098*/ 	.byte	0x04, 0x17
        /*009a*/ 	.short	(.L_27 - .L_26)
.L_26:
        /*009c*/ 	.word	0x00000000
        /*00a0*/ 	.short	0x0004
        /*00a2*/ 	.short	0x001c
        /*00a4*/ 	.byte	0x00, 0xf0, 0x11, 0x00


	//----- nvinfo : EIATTR_KPARAM_INFO
	.align		4
.L_27:
        /*00a8*/ 	.byte	0x04, 0x17
        /*00aa*/ 	.short	(.L_29 - .L_28)
.L_28:
        /*00ac*/ 	.word	0x00000000
        /*00b0*/ 	.short	0x0003
        /*00b2*/ 	.short	0x0018
        /*00b4*/ 	.byte	0x00, 0xf0, 0x11, 0x00


	//----- nvinfo : EIATTR_KPARAM_INFO
	.align		4
.L_29:
        /*00b8*/ 	.byte	0x04, 0x17
        /*00ba*/ 	.short	(.L_31 - .L_30)
.L_30:
        /*00bc*/ 	.word	0x00000000
        /*00c0*/ 	.short	0x0002
        /*00c2*/ 	.short	0x0010
        /*00c4*/ 	.byte	0x00, 0xf4, 0x21, 0x00


	//----- nvinfo : EIATTR_KPARAM_INFO
	.align		4
.L_31:
        /*00c8*/ 	.byte	0x04, 0x17
        /*00ca*/ 	.short	(.L_33 - .L_32)
.L_32:
        /*00cc*/ 	.word	0x00000000
        /*00d0*/ 	.short	0x0001
        /*00d2*/ 	.short	0x0008
        /*00d4*/ 	.byte	0x00, 0xf4, 0x21, 0x00


	//----- nvinfo : EIATTR_KPARAM_INFO
	.align		4
.L_33:
        /*00d8*/ 	.byte	0x04, 0x17
        /*00da*/ 	.short	(.L_35 - .L_34)
.L_34:
        /*00dc*/ 	.word	0x00000000
        /*00e0*/ 	.short	0x0000
        /*00e2*/ 	.short	0x0000
        /*00e4*/ 	.byte	0x00, 0xf4, 0x21, 0x00


	//----- nvinfo : EIATTR_SPARSE_MMA_MASK
	.align		4
.L_35:
        /*00e8*/ 	.byte	0x03, 0x50
        /*00ea*/ 	.short	0x0000


	//----- nvinfo : EIATTR_MAXREG_COUNT
	.align		4
        /*00ec*/ 	.byte	0x03, 0x1b
        /*00ee*/ 	.short	0x00ff


	//----- nvinfo : EIATTR_NUM_BARRIERS
	.align		4
        /*00f0*/ 	.byte	0x02, 0x4c
        /*00f2*/ 	.byte	0x01
	.zero		1


	//----- nvinfo : EIATTR_ANNOTATIONS
	.align		4
        /*00f4*/ 	.byte	0x04, 0x55
        /*00f6*/ 	.short	(.L_37 - .L_36)


	//   ....[0]....
.L_36:
        /*00f8*/ 	.word	0x00000001
        /*00fc*/ 	.byte	0x20, 0x05, 0x00, 0x00, 0x01, 0x00, 0x00, 0x00, 0x30, 0x05, 0x00, 0x00, 0x01, 0x00, 0x00, 0x00
        /* <DEDUP_REMOVED lines=347> */
        /*16bc*/ 	.byte	0x70, 0xa4, 0x00, 0x00, 0x01, 0x00, 0x00, 0x00, 0xb0, 0xa4, 0x00, 0x00


	//----- nvinfo : EIATTR_MERCURY_ISA_VERSION
	.align		4
.L_37:
        /*16c8*/ 	.byte	0x03, 0x5f
        /*16ca*/ 	.short	0x0101


	//----- nvinfo : EIATTR_EXIT_INSTR_OFFSETS
	.align		4
        /*16cc*/ 	.byte	0x04, 0x1c
        /*16ce*/ 	.short	(.L_39 - .L_38)


	//   ....[0]....
.L_38:
        /*16d0*/ 	.word	0x0000ad50


	//   ....[1]....
        /*16d4*/ 	.word	0x0000ad70


	//----- nvinfo : EIATTR_REQNTID
	.align		4
.L_39:
        /*16d8*/ 	.byte	0x04, 0x10
        /*16da*/ 	.short	(.L_41 - .L_40)
.L_40:
        /*16dc*/ 	.word	0x00000100
        /*16e0*/ 	.word	0x00000001
        /*16e4*/ 	.word	0x00000001


	//----- nvinfo : EIATTR_CBANK_PARAM_SIZE
	.align		4
.L_41:
        /*16e8*/ 	.byte	0x03, 0x19
        /*16ea*/ 	.short	0x0050


	//----- nvinfo : EIATTR_PARAM_CBANK
	.align		4
        /*16ec*/ 	.byte	0x04, 0x0a
        /*16ee*/ 	.short	(.L_43 - .L_42)
	.align		4
.L_42:
        /*16f0*/ 	.word	index@(.nv.constant0.matmul_kernel)
        /*16f4*/ 	.short	0x0210
        /*16f6*/ 	.short	0x0050


	//----- nvinfo : EIATTR_SW_WAR
	.align		4
.L_43:
        /*16f8*/ 	.byte	0x04, 0x36
        /*16fa*/ 	.short	(.L_45 - .L_44)
.L_44:
        /*16fc*/ 	.word	0x00000008
.L_45:


//--------------------- .nv.callgraph             --------------------------
	.section	.nv.callgraph,"",@"SHT_CUDA_CALLGRAPH"
	.align	4
	.sectionentsize	8
	.align		4
        /*0000*/ 	.word	0x00000000
	.align		4
        /*0004*/ 	.word	0xffffffff
	.align		4
        /*0008*/ 	.word	0x00000000
	.align		4
        /*000c*/ 	.word	0xfffffffe
	.align		4
        /*0010*/ 	.word	0x00000000
	.align		4
        /*0014*/ 	.word	0xfffffffd
	.align		4
        /*0018*/ 	.word	0x00000000
	.align		4
        /*001c*/ 	.word	0xfffffffc


//--------------------- .text.matmul_kernel       --------------------------
	.section	.text.matmul_kernel,"ax",@progbits
	.align	128
        .global         matmul_kernel
        .type           matmul_kernel,@function
        .size           matmul_kernel,(.L_x_4 - matmul_kernel)
        .other          matmul_kernel,@"STO_CUDA_ENTRY STV_DEFAULT"
matmul_kernel:
.text.matmul_kernel:
[----:B------:R-:W0:Y:S08]  /*0000*/  LDC R1, c[0x0][0x28] ;  /* 0x00000a00ff017b82 */ /* 0x000e300000000800 */
[----:B------:R-:W1:Y:S01]  /*0010*/  LDC.64 R18, c[0x0][0x228] ;  /* 0x00008a00ff127b82 */ /* 0x000e620000000a00 */
[----:B------:R-:W2:Y:S01]  /*0020*/  S2R R5, SR_CTAID.X ;  /* 0x0000000000057919 */ /* 0x000ea20000002500 */
[----:B0-----:R-:W-:Y:S01]  /*0030*/  VIADD R1, R1, 0xfffffd28 ;  /* 0xfffffd2801017836 */ /* 0x001fe20000000000 */
[----:B------:R-:W-:Y:S01]  /*0040*/  UMOV UR4, 0x400 ;  /* 0x0000040000047882 */ /* 0x000fe20000000000 */
[----:B------:R-:W-:Y:S01]  /*0050*/  ULDC.64 UR18, c[0x0][0x208] ;  /* 0x0000820000127ab9 */ /* 0x000fe20000000a00 */
[----:B------:R-:W0:Y:S03]  /*0060*/  S2R R41, SR_TID.X ;  /* 0x0000000000297919 */ /* 0x000e260000002100 */
[----:B------:R-:W3:Y:S01]  /*0070*/  S2UR UR16, SR_CgaCtaId ;  /* 0x00000000001079c3 */ /* 0x000ee20000008800 */
[----:B-1----:R-:W-:-:S05]  /*0080*/  VIADD R0, R19, 0xf ;  /* 0x0000000f13007836 */ /* 0x002fca0000000000 */
[----:B------:R-:W-:Y:S01]  /*0090*/  SHF.R.S32.HI R3, RZ, 0x1f, R0 ;  /* 0x0000001fff037819 */ /* 0x000fe20000011400 */
[----:B---3--:R-:W-:-:S03]  /*00a0*/  ULEA UR16, UR16, UR4, 0x18 ;  /* 0x0000000410107291 */ /* 0x008fc6000f8ec03f */
[----:B------:R-:W-:Y:S02]  /*00b0*/  LEA.HI R3, R3, R0, RZ, 0x4 ;  /* 0x0000000003037211 */ /* 0x000fe400078f20ff */
[----:B--2---:R-:W-:Y:S02]  /*00c0*/  IABS R8, R5 ;  /* 0x0000000500087213 */ /* 0x004fe40000000000 */
[----:B------:R-:W-:-:S05]  /*00d0*/  SHF.R.S32.HI R3, RZ, 0x4, R3 ;  /* 0x00000004ff037819 */ /* 0x000fca0000011403 */
[----:B------:R-:W-:-:S05]  /*00e0*/  IMAD.SHL.U32 R4, R3, 0x8, RZ ;  /* 0x0000000803047824 */ /* 0x000fca00078e00ff */
[-C--:B------:R-:W-:Y:S02]  /*00f0*/  IABS R7, R4.reuse ;  /* 0x0000000400077213 */ /* 0x080fe40000000000 */
[----:B------:R-:W-:Y:S02]  /*0100*/  IABS R10, R4 ;  /* 0x00000004000a7213 */ /* 0x000fe40000000000 */
[----:B------:R-:W1:Y:S08]  /*0110*/  I2F.RP R0, R7 ;  /* 0x0000000700007306 */ /* 0x000e700000209400 */
[----:B-1----:R-:W1:Y:S02]  /*0120*/  MUFU.RCP R0, R0 ;  /* 0x0000000000007308 */ /* 0x002e640000001000 */
[----:B-1----:R-:W-:-:S02]  /*0130*/  VIADD R2, R0, 0xffffffe ;  /* 0x0ffffffe00027836 */ /* 0x002fc40000000000 */
[----:B------:R-:W-:-:S04]  /*0140*/  IMAD.MOV R0, RZ, RZ, -R10 ;  /* 0x000000ffff007224 */ /* 0x000fc800078e0a0a */
[----:B------:R1:W2:Y:S02]  /*0150*/  F2I.FTZ.U32.TRUNC.NTZ R3, R2 ;  /* 0x0000000200037305 */ /* 0x0002a4000021f000 */
[----:B-1----:R-:W-:Y:S02]  /*0160*/  IMAD.MOV.U32 R2, RZ, RZ, RZ ;  /* 0x000000ffff027224 */ /* 0x002fe400078e00ff */
[----:B--2---:R-:W-:-:S04]  /*0170*/  IMAD.MOV R6, RZ, RZ, -R3 ;  /* 0x000000ffff067224 */ /* 0x004fc800078e0a03 */
[----:B------:R-:W-:Y:S02]  /*0180*/  IMAD R9, R6, R7, RZ ;  /* 0x0000000706097224 */ /* 0x000fe400078e02ff */
[----:B------:R-:W-:Y:S02]  /*0190*/  IMAD.MOV.U32 R6, RZ, RZ, R8 ;  /* 0x000000ffff067224 */ /* 0x000fe400078e0008 */
[----:B------:R-:W-:-:S06]  /*01a0*/  IMAD.HI.U32 R3, R3, R9, R2 ;  /* 0x0000000903037227 */ /* 0x000fcc00078e0002 */
[----:B------:R-:W-:-:S04]  /*01b0*/  IMAD.HI.U32 R3, R3, R6, RZ ;  /* 0x0000000603037227 */ /* 0x000fc800078e00ff */
[----:B------:R-:W-:-:S05]  /*01c0*/  IMAD R0, R3, R0, R6 ;  /* 0x0000000003007224 */ /* 0x000fca00078e0206 */
[----:B------:R-:W-:-:S13]  /*01d0*/  ISETP.GT.U32.AND P1, PT, R7, R0, PT ;  /* 0x000000000700720c */ /* 0x000fda0003f24070 */
[----:B------:R-:W-:Y:S02]  /*01e0*/  @!P1 IMAD.IADD R0, R0, 0x1, -R7 ;  /* 0x0000000100009824 */ /* 0x000fe400078e0a07 */
[----:B------:R-:W-:Y:S01]  /*01f0*/  @!P1 VIADD R3, R3, 0x1 ;  /* 0x0000000103039836 */ /* 0x000fe20000000000 */
[----:B------:R-:W-:Y:S02]  /*0200*/  ISETP.NE.AND P1, PT, R4, RZ, PT ;  /* 0x000000ff0400720c */ /* 0x000fe40003f25270 */
[----:B------:R-:W-:Y:S02]  /*0210*/  ISETP.GE.U32.AND P0, PT, R0, R7, PT ;  /* 0x000000070000720c */ /* 0x000fe40003f06070 */
[----:B------:R-:W-:-:S04]  /*0220*/  LOP3.LUT R0, R5, R4, RZ, 0x3c, !PT ;  /* 0x0000000405007212 */ /* 0x000fc800078e3cff */
[----:B------:R-:W-:Y:S01]  /*0230*/  ISETP.GE.AND P2, PT, R0, RZ, PT ;  /* 0x000000ff0000720c */ /* 0x000fe20003f46270 */
[----:B------:R-:W-:-:S06]  /*0240*/  VIADD R0, R18, 0xff ;  /* 0x000000ff12007836 */ /* 0x000fcc0000000000 */
[----:B------:R-:W-:-:S04]  /*0250*/  @P0 VIADD R3, R3, 0x1 ;  /* 0x0000000103030836 */ /* 0x000fc80000000000 */
[----:B------:R-:W-:Y:S01]  /*0260*/  IMAD.MOV.U32 R2, RZ, RZ, R3 ;  /* 0x000000ffff027224 */ /* 0x000fe200078e0003 */
[----:B------:R-:W-:-:S03]  /*0270*/  SHF.R.S32.HI R3, RZ, 0x1f, R0 ;  /* 0x0000001fff037819 */ /* 0x000fc60000011400 */
[----:B------:R-:W-:Y:S01]  /*0280*/  @!P2 IMAD.MOV R2, RZ, RZ, -R2 ;  /* 0x000000ffff02a224 */ /* 0x000fe200078e0a02 */
[----:B------:R-:W-:Y:S02]  /*0290*/  @!P1 LOP3.LUT R2, RZ, R4, RZ, 0x33, !PT ;  /* 0x00000004ff029212 */ /* 0x000fe400078e33ff */
[----:B------:R-:W-:-:S03]  /*02a0*/  LEA.HI R3, R3, R0, RZ, 0x8 ;  /* 0x0000000003037211 */ /* 0x000fc600078f40ff */
[----:B------:R-:W-:Y:S02]  /*02b0*/  IMAD.SHL.U32 R8, R2, 0x8, RZ ;  /* 0x0000000802087824 */ /* 0x000fe400078e00ff */
[----:B------:R-:W-:-:S03]  /*02c0*/  IMAD.MOV R2, RZ, RZ, -R2 ;  /* 0x000000ffff027224 */ /* 0x000fc600078e0a02 */
[----:B------:R-:W-:Y:S01]  /*02d0*/  LEA.HI.SX32 R3, R3, -R8, 0x18 ;  /* 0x8000000803037211 */ /* 0x000fe200078fc2ff */
[----:B------:R-:W-:-:S03]  /*02e0*/  IMAD R4, R4, R2, R5 ;  /* 0x0000000204047224 */ /* 0x000fc600078e0205 */
[----:B------:R-:W-:Y:S02]  /*02f0*/  VIMNMX R11, R3, 0x8, PT ;  /* 0x00000008030b7848 */ /* 0x000fe40003fe0100 */
[----:B------:R-:W-:Y:S02]  /*0300*/  IABS R9, R4 ;  /* 0x0000000400097213 */ /* 0x000fe40000000000 */
[----:B------:R-:W-:-:S04]  /*0310*/  IABS R7, R11 ;  /* 0x0000000b00077213 */ /* 0x000fc80000000000 */
[----:B------:R-:W1:Y:S08]  /*0320*/  I2F.RP R0, R7 ;  /* 0x0000000700007306 */ /* 0x000e700000209400 */
[----:B-1----:R-:W1:Y:S02]  /*0330*/  MUFU.RCP R0, R0 ;  /* 0x0000000000007308 */ /* 0x002e640000001000 */
[----:B-1----:R-:W-:-:S06]  /*0340*/  VIADD R3, R0, 0xffffffe ;  /* 0x0ffffffe00037836 */ /* 0x002fcc0000000000 */
[----:B------:R-:W1:Y:S02]  /*0350*/  F2I.FTZ.U32.TRUNC.NTZ R3, R3 ;  /* 0x0000000300037305 */ /* 0x000e64000021f000 */
[----:B-1----:R-:W-:-:S04]  /*0360*/  IMAD.MOV R6, RZ, RZ, -R3 ;  /* 0x000000ffff067224 */ /* 0x002fc800078e0a03 */
[----:B------:R-:W-:Y:S01]  /*0370*/  IMAD.MOV.U32 R2, RZ, RZ, R6 ;  /* 0x000000ffff027224 */ /* 0x000fe200078e0006 */
[----:B------:R-:W-:-:S03]  /*0380*/  IABS R6, R11 ;  /* 0x0000000b00067213 */ /* 0x000fc60000000000 */
[----:B------:R-:W-:Y:S02]  /*0390*/  IMAD R5, R2, R7, RZ ;  /* 0x0000000702057224 */ /* 0x000fe400078e02ff */
[----:B------:R-:W-:Y:S02]  /*03a0*/  IMAD.MOV.U32 R2, RZ, RZ, RZ ;  /* 0x000000ffff027224 */ /* 0x000fe400078e00ff */
[----:B------:R-:W-:Y:S02]  /*03b0*/  IMAD.MOV R0, RZ, RZ, -R6 ;  /* 0x000000ffff007224 */ /* 0x000fe400078e0a06 */
[----:B------:R-:W-:Y:S01]  /*03c0*/  IMAD.HI.U32 R2, R3, R5, R2 ;  /* 0x0000000503027227 */ /* 0x000fe200078e0002 */
[----:B------:R-:W1:Y:S05]  /*03d0*/  LDC R6, c[0x0][0x230] ;  /* 0x00008c00ff067b82 */ /* 0x000e6a0000000800 */
[----:B------:R-:W-:-:S04]  /*03e0*/  IMAD.HI.U32 R2, R2, R9, RZ ;  /* 0x0000000902027227 */ /* 0x000fc800078e00ff */
[----:B------:R-:W-:-:S05]  /*03f0*/  IMAD R0, R2, R0, R9 ;  /* 0x0000000002007224 */ /* 0x000fca00078e0209 */
[----:B------:R-:W-:Y:S01]  /*0400*/  ISETP.GT.U32.AND P1, PT, R7, R0, PT ;  /* 0x000000000700720c */ /* 0x000fe20003f24070 */
[----:B-1----:R-:W-:-:S12]  /*0410*/  VIADD R6, R6, 0x7f ;  /* 0x0000007f06067836 */ /* 0x002fd80000000000 */
[----:B------:R-:W-:Y:S02]  /*0420*/  @!P1 IMAD.IADD R0, R0, 0x1, -R7 ;  /* 0x0000000100009824 */ /* 0x000fe400078e0a07 */
[----:B------:R-:W-:Y:S01]  /*0430*/  @!P1 VIADD R2, R2, 0x1 ;  /* 0x0000000102029836 */ /* 0x000fe20000000000 */
[----:B------:R-:W-:Y:S02]  /*0440*/  ISETP.NE.AND P1, PT, R11, RZ, PT ;  /* 0x000000ff0b00720c */ /* 0x000fe40003f25270 */
[----:B------:R-:W-:Y:S02]  /*0450*/  ISETP.GE.U32.AND P0, PT, R0, R7, PT ;  /* 0x000000070000720c */ /* 0x000fe40003f06070 */
[----:B------:R-:W-:Y:S02]  /*0460*/  LOP3.LUT R0, R4, R11, RZ, 0x3c, !PT ;  /* 0x0000000b04007212 */ /* 0x000fe400078e3cff */
[----:B0-----:R-:W-:Y:S02]  /*0470*/  LOP3.LUT R7, R41, 0xff, RZ, 0xc0, !PT ;  /* 0x000000ff29077812 */ /* 0x001fe400078ec0ff */
[----:B------:R-:W-:-:S07]  /*0480*/  ISETP.GE.AND P2, PT, R0, RZ, PT ;  /* 0x000000ff0000720c */ /* 0x000fce0003f46270 */
[----:B------:R-:W-:Y:S01]  /*0490*/  @P0 VIADD R2, R2, 0x1 ;  /* 0x0000000102020836 */ /* 0x000fe20000000000 */
[----:B------:R-:W-:-:S05]  /*04a0*/  ISETP.GT.AND P0, PT, R6, 0x7f, PT ;  /* 0x0000007f0600780c */ /* 0x000fca0003f04270 */
[----:B------:R-:W-:Y:S01]  /*04b0*/  @!P2 IMAD.MOV R2, RZ, RZ, -R2 ;  /* 0x000000ffff02a224 */ /* 0x000fe200078e0a02 */
[----:B------:R-:W-:-:S05]  /*04c0*/  @!P1 LOP3.LUT R2, RZ, R11, RZ, 0x33, !PT ;  /* 0x0000000bff029212 */ /* 0x000fca00078e33ff */
[----:B------:R-:W-:Y:S02]  /*04d0*/  IMAD.MOV R0, RZ, RZ, -R2 ;  /* 0x000000ffff007224 */ /* 0x000fe400078e0a02 */
[----:B------:R-:W-:Y:S02]  /*04e0*/  IMAD.SHL.U32 R14, R2, 0x10, RZ ;  /* 0x00000010020e7824 */ /* 0x000fe400078e00ff */
[----:B------:R-:W-:-:S04]  /*04f0*/  IMAD R0, R11, R0, R4 ;  /* 0x000000000b007224 */ /* 0x000fc800078e0204 */
[----:B------:R-:W-:-:S04]  /*0500*/  IMAD.IADD R0, R8, 0x1, R0 ;  /* 0x0000000108007824 */ /* 0x000fc800078e0200 */
[----:B------:R-:W-:-:S05]  /*0510*/  IMAD R15, R0, 0x100, R7 ;  /* 0x00000100000f7824 */ /* 0x000fca00078e0207 */
[----:B------:R0:W-:Y:S04]  /*0520*/  STL [R1+0x2c4], R15 ;  /* 0x0002c40f01007387 */ /* 0x0001e80000100800 */
[----:B------:R0:W-:Y:S01]  /*0530*/  STL [R1+0x2a0], R14 ;  /* 0x0002a00e01007387 */ /* 0x0001e20000100800 */
[----:B------:R-:W-:Y:S05]  /*0540*/  @P0 BRA `(.L_x_0) ;  /* 0x00000000002c0947 */ /* 0x000fea0003800000 */
[----:B------:R-:W-:Y:S01]  /*0550*/  IMAD.SHL.U32 R0, R41, 0x10, RZ ;  /* 0x0000001029007824 */ /* 0x000fe200078e00ff */
[----:B------:R-:W-:Y:S02]  /*0560*/  CS2R R32, SRZ ;  /* 0x0000000000207805 */ /* 0x000fe4000001ff00 */
[----:B------:R-:W-:Y:S02]  /*0570*/  CS2R R34, SRZ ;  /* 0x0000000000227805 */ /* 0x000fe4000001ff00 */
[----:B------:R-:W-:Y:S02]  /*0580*/  CS2R R36, SRZ ;  /* 0x0000000000247805 */ /* 0x000fe4000001ff00 */
[----:B------:R-:W-:Y:S01]  /*0590*/  CS2R R38, SRZ ;  /* 0x0000000000267805 */ /* 0x000fe2000001ff00 */
[----:B------:R1:W-:Y:S01]  /*05a0*/  STL [R1+0x2c8], R0 ;  /* 0x0002c80001007387 */ /* 0x0003e20000100800 */
[----:B------:R-:W-:Y:S02]  /*05b0*/  CS2R R24, SRZ ;  /* 0x0000000000187805 */ /* 0x000fe4000001ff00 */
[----:B------:R-:W-:-:S02]  /*05c0*/  CS2R R26, SRZ ;  /* 0x00000000001a7805 */ /* 0x000fc4000001ff00 */
[----:B------:R-:W-:Y:S02]  /*05d0*/  CS2R R28, SRZ ;  /* 0x00000000001c7805 */ /* 0x000fe4000001ff00 */
[----:B------:R-:W-:Y:S01]  /*05e0*/  CS2R R30, SRZ ;  /* 0x00000000001e7805 */ /* 0x000fe2000001ff00 */
[----:B------:R-:W-:Y:S06]  /*05f0*/  BRA `(.L_x_1) ;  /* 0x0000009c00887947 */ /* 0x000fec0003800000 */
.L_x_0:
[----:B------:R-:W-:Y:S01]  /*0600*/  IABS R9, R18 ;  /* 0x0000001200097213 */ /* 0x000fe20000000000 */
[----:B------:R-:W-:Y:S01]  /*0610*/  IMAD.SHL.U32 R40, R41, 0x10, RZ ;  /* 0x0000001029287824 */ /* 0x000fe200078e00ff */
[----:B------:R-:W-:Y:S01]  /*0620*/  IABS R13, R19 ;  /* 0x00000013000d7213 */ /* 0x000fe20000000000 */
[----:B------:R-:W-:Y:S01]  /*0630*/  ULDC UR17, c[0x0][0x23c] ;  /* 0x00008f0000117ab9 */ /* 0x000fe20000000800 */
[----:B------:R-:W1:Y:S01]  /*0640*/  I2F.RP R0, R9 ;  /* 0x0000000900007306 */ /* 0x000e620000209400 */
[----:B------:R-:W-:Y:S01]  /*0650*/  SHF.R.U32.HI R10, RZ, 0x7, R41 ;  /* 0x00000007ff0a7819 */ /* 0x000fe20000011629 */
[----:B------:R-:W-:Y:S01]  /*0660*/  ULDC.64 UR4, c[0x0][0x218] ;  /* 0x0000860000047ab9 */ /* 0x000fe20000000a00 */
[----:B------:R-:W-:Y:S01]  /*0670*/  ISETP.GE.AND P3, PT, R15, RZ, PT ;  /* 0x000000ff0f00720c */ /* 0x000fe20003f66270 */
[----:B------:R-:W-:Y:S01]  /*0680*/  ULDC.64 UR6, c[0x0][0x210] ;  /* 0x0000840000067ab9 */ /* 0x000fe20000000a00 */
[----:B------:R-:W-:Y:S01]  /*0690*/  ISETP.NE.AND P2, PT, R18, RZ, PT ;  /* 0x000000ff1200720c */ /* 0x000fe20003f45270 */
[----:B------:R2:W-:Y:S01]  /*06a0*/  STL [R1+0x2c8], R40 ;  /* 0x0002c82801007387 */ /* 0x0005e20000100800 */
[----:B------:R-:W-:Y:S01]  /*06b0*/  CS2R R32, SRZ ;  /* 0x0000000000207805 */ /* 0x000fe2000001ff00 */
[----:B------:R-:W3:Y:S01]  /*06c0*/  I2F.RP R8, R13 ;  /* 0x0000000d00087306 */ /* 0x000ee20000209400 */
[----:B------:R-:W-:-:S07]  /*06d0*/  UMOV UR11, 0x40000040 ;  /* 0x40000040000b7882 */ /* 0x000fce0000000000 */
[----:B-1----:R-:W1:Y:S08]  /*06e0*/  MUFU.RCP R0, R0 ;  /* 0x0000000000007308 */ /* 0x002e700000001000 */
[----:B---3--:R-:W3:Y:S01]  /*06f0*/  MUFU.RCP R8, R8 ;  /* 0x0000000800087308 */ /* 0x008ee20000001000 */
[----:B-1----:R-:W-:Y:S01]  /*0700*/  VIADD R2, R0, 0xffffffe ;  /* 0x0ffffffe00027836 */ /* 0x002fe20000000000 */
[----:B------:R-:W-:-:S06]  /*0710*/  SGXT.U32 R0, R10, 0x1 ;  /* 0x000000010a00781a */ /* 0x000fcc0000000000 */
[----:B------:R1:W4:Y:S01]  /*0720*/  F2I.FTZ.U32.TRUNC.NTZ R3, R2 ;  /* 0x0000000200037305 */ /* 0x000322000021f000 */
[----:B------:R-:W-:Y:S01]  /*0730*/  LOP3.LUT R16, R14, R0, RZ, 0xfc, !PT ;  /* 0x000000000e107212 */ /* 0x000fe200078efcff */
[----:B---3--:R-:W-:-:S03]  /*0740*/  VIADD R4, R8, 0xffffffe ;  /* 0x0ffffffe08047836 */ /* 0x008fc60000000000 */
[C---:B------:R-:W-:Y:S02]  /*0750*/  LOP3.LUT R17, R16.reuse, 0xe, RZ, 0xfc, !PT ;  /* 0x0000000e10117812 */ /* 0x040fe400078efcff */
[C---:B------:R-:W-:Y:S01]  /*0760*/  LOP3.LUT R21, R16.reuse, 0xc, RZ, 0xfc, !PT ;  /* 0x0000000c10157812 */ /* 0x040fe200078efcff */
[----:B------:R3:W5:Y:S01]  /*0770*/  F2I.FTZ.U32.TRUNC.NTZ R5, R4 ;  /* 0x0000000400057305 */ /* 0x000762000021f000 */
[----:B-1----:R-:W-:Y:S01]  /*0780*/  IMAD.MOV.U32 R2, RZ, RZ, RZ ;  /* 0x000000ffff027224 */ /* 0x002fe200078e00ff */
[C---:B------:R-:W-:Y:S02]  /*0790*/  LOP3.LUT R22, R16.reuse, 0xa, RZ, 0xfc, !PT ;  /* 0x0000000a10167812 */ /* 0x040fe400078efcff */
[C---:B------:R-:W-:Y:S02]  /*07a0*/  LOP3.LUT R23, R16.reuse, 0x8, RZ, 0xfc, !PT ;  /* 0x0000000810177812 */ /* 0x040fe400078efcff */
[----:B------:R-:W-:Y:S01]  /*07b0*/  IABS R10, R21 ;  /* 0x00000015000a7213 */ /* 0x000fe20000000000 */
[----:B----4-:R-:W-:Y:S01]  /*07c0*/  IMAD.MOV R12, RZ, RZ, -R3 ;  /* 0x000000ffff0c7224 */ /* 0x010fe200078e0a03 */
[C---:B------:R-:W-:Y:S01]  /*07d0*/  LOP3.LUT R24, R16.reuse, 0x6, RZ, 0xfc, !PT ;  /* 0x0000000610187812 */ /* 0x040fe200078efcff */
[----:B---3--:R-:W-:Y:S01]  /*07e0*/  IMAD.MOV.U32 R4, RZ, RZ, RZ ;  /* 0x000000ffff047224 */ /* 0x008fe200078e00ff */
[----:B------:R-:W-:Y:S01]  /*07f0*/  LOP3.LUT R25, R16, 0x4, RZ, 0xfc, !PT ;  /* 0x0000000410197812 */ /* 0x000fe200078efcff */
[----:B------:R-:W-:Y:S01]  /*0800*/  IMAD R11, R12, R9, RZ ;  /* 0x000000090c0b7224 */ /* 0x000fe200078e02ff */
[----:B------:R-:W-:-:S02]  /*0810*/  IABS R12, R15 ;  /* 0x0000000f000c7213 */ /* 0x000fc40000000000 */
[----:B------:R-:W-:Y:S01]  /*0820*/  LOP3.LUT R26, R16, 0x2, RZ, 0xfc, !PT ;  /* 0x00000002101a7812 */ /* 0x000fe200078efcff */
[----:B------:R-:W-:Y:S01]  /*0830*/  IMAD.HI.U32 R3, R3, R11, R2 ;  /* 0x0000000b03037227 */ /* 0x000fe200078e0002 */
[----:B0-----:R-:W-:Y:S02]  /*0840*/  IABS R15, R16 ;  /* 0x00000010000f7213 */ /* 0x001fe40000000000 */
[----:B------:R-:W-:Y:S01]  /*0850*/  IABS R14, R26 ;  /* 0x0000001a000e7213 */ /* 0x000fe20000000000 */
[----:B------:R-:W-:Y:S01]  /*0860*/  IMAD.MOV.U32 R2, RZ, RZ, R12 ;  /* 0x000000ffff027224 */ /* 0x000fe200078e000c */
[----:B------:R-:W-:Y:S01]  /*0870*/  IABS R12, R23 ;  /* 0x00000017000c7213 */ /* 0x000fe20000000000 */
[----:B-----5:R-:W-:Y:S02]  /*0880*/  IMAD.MOV R8, RZ, RZ, -R5 ;  /* 0x000000ffff087224 */ /* 0x020fe400078e0a05 */
[----:B------:R-:W-:-:S04]  /*0890*/  IMAD.HI.U32 R3, R3, R2, RZ ;  /* 0x0000000203037227 */ /* 0x000fc800078e00ff */
[----:B------:R-:W-:Y:S01]  /*08a0*/  IMAD.MOV.U32 R0, RZ, RZ, R8 ;  /* 0x000000ffff007224 */ /* 0x000fe200078e0008 */
[----:B------:R-:W-:Y:S01]  /*08b0*/  IABS R8, R17 ;  /* 0x0000001100087213 */ /* 0x000fe20000000000 */
[----:B------:R-:W-:Y:S02]  /*08c0*/  IMAD.MOV R3, RZ, RZ, -R3 ;  /* 0x000000ffff037224 */ /* 0x000fe400078e0a03 */
[----:B------:R-:W-:Y:S02]  /*08d0*/  IMAD R11, R0, R13, RZ ;  /* 0x0000000d000b7224 */ /* 0x000fe400078e02ff */
[----:B------:R-:W-:Y:S02]  /*08e0*/  IMAD R0, R9, R3, R2 ;  /* 0x0000000309007224 */ /* 0x000fe400078e0202 */
[----:B------:R-:W-:Y:S01]  /*08f0*/  IMAD.HI.U32 R4, R5, R11, R4 ;  /* 0x0000000b05047227 */ /* 0x000fe200078e0004 */
[----:B------:R-:W-:Y:S02]  /*0900*/  SHF.R.U32.HI R5, RZ, 0x5, R41 ;  /* 0x00000005ff057819 */ /* 0x000fe40000011629 */
[----:B------:R-:W-:-:S02]  /*0910*/  ISETP.GT.U32.AND P0, PT, R9, R0, PT ;  /* 0x000000000900720c */ /* 0x000fc40003f04070 */
[----:B------:R-:W-:Y:S01]  /*0920*/  IABS R11, R22 ;  /* 0x00000016000b7213 */ /* 0x000fe20000000000 */
[C---:B------:R-:W-:Y:S01]  /*0930*/  IMAD.HI.U32 R2, R4.reuse, R8, RZ ;  /* 0x0000000804027227 */ /* 0x040fe200078e00ff */
[----:B------:R-:W-:Y:S02]  /*0940*/  R2UR UR24, R5 ;  /* 0x00000000051872ca */ /* 0x000fe400000e0000 */
[----:B------:R-:W-:Y:S01]  /*0950*/  SHF.R.S32.HI R5, RZ, 0x1f, R6 ;  /* 0x0000001fff057819 */ /* 0x000fe20000011406 */
[----:B------:R-:W-:Y:S02]  /*0960*/  IMAD.MOV R2, RZ, RZ, -R2 ;  /* 0x000000ffff027224 */ /* 0x000fe400078e0a02 */
[----:B------:R-:W-:Y:S01]  /*0970*/  IMAD.HI.U32 R3, R4, R10, RZ ;  /* 0x0000000a04037227 */ /* 0x000fe200078e00ff */
[----:B------:R-:W-:-:S03]  /*0980*/  LEA.HI R20, R5, R6, RZ, 0x7 ;  /* 0x0000000605147211 */ /* 0x000fc600078f38ff */
[C---:B------:R-:W-:Y:S02]  /*0990*/  IMAD R2, R13.reuse, R2, R8 ;  /* 0x000000020d027224 */ /* 0x040fe400078e0208 */
[----:B------:R-:W-:Y:S02]  /*09a0*/  @!P0 IMAD.IADD R0, R0, 0x1, -R9 ;  /* 0x0000000100008824 */ /* 0x000fe400078e0a09 */
[----:B------:R-:W-:Y:S01]  /*09b0*/  IMAD.MOV.U32 R8, RZ, RZ, R11 ;  /* 0x000000ffff087224 */ /* 0x000fe200078e000b */
[----:B------:R-:W-:Y:S01]  /*09c0*/  ISETP.GT.U32.AND P1, PT, R13, R2, PT ;  /* 0x000000020d00720c */ /* 0x000fe20003f24070 */
[----:B------:R-:W-:Y:S01]  /*09d0*/  IMAD.MOV.U32 R11, RZ, RZ, R12 ;  /* 0x000000ffff0b7224 */ /* 0x000fe200078e000c */
[----:B------:R-:W-:Y:S01]  /*09e0*/  ISETP.GT.U32.AND P0, PT, R9, R0, PT ;  /* 0x000000000900720c */ /* 0x000fe20003f04070 */
[----:B------:R-:W-:Y:S01]  /*09f0*/  IMAD.MOV R5, RZ, RZ, -R3 ;  /* 0x000000ffff057224 */ /* 0x000fe200078e0a03 */
[----:B------:R-:W-:Y:S01]  /*0a00*/  IABS R12, R24 ;  /* 0x00000018000c7213 */ /* 0x000fe20000000000 */
[----:B------:R-:W-:-:S04]  /*0a10*/  IMAD.HI.U32 R3, R4, R8, RZ ;  /* 0x0000000804037227 */ /* 0x000fc800078e00ff */
[----:B------:R-:W-:-:S04]  /*0a20*/  IMAD.HI.U32 R6, R4, R11, RZ ;  /* 0x0000000b04067227 */ /* 0x000fc800078e00ff */
[C---:B------:R-:W-:Y:S02]  /*0a30*/  IMAD R5, R13.reuse, R5, R10 ;  /* 0x000000050d057224 */ /* 0x040fe400078e020a */
[----:B------:R-:W-:Y:S02]  /*0a40*/  IMAD.MOV R3, RZ, RZ, -R3 ;  /* 0x000000ffff037224 */ /* 0x000fe400078e0a03 */
[----:B------:R-:W-:Y:S02]  /*0a50*/  IMAD.MOV R10, RZ, RZ, -R6 ;  /* 0x000000ffff0a7224 */ /* 0x000fe400078e0a06 */
[C---:B------:R-:W-:Y:S02]  /*0a60*/  IMAD R6, R13.reuse, R3, R8 ;  /* 0x000000030d067224 */ /* 0x040fe400078e0208 */
[C---:B------:R-:W-:Y:S01]  /*0a70*/  IMAD R8, R13.reuse, R10, R11 ;  /* 0x0000000a0d087224 */ /* 0x040fe200078e020b */
[----:B------:R-:W-:Y:S01]  /*0a80*/  IABS R11, R25 ;  /* 0x00000019000b7213 */ /* 0x000fe20000000000 */
[----:B------:R-:W-:Y:S01]  /*0a90*/  IMAD.HI.U32 R3, R4, R12, RZ ;  /* 0x0000000c04037227 */ /* 0x000fe200078e00ff */
[----:B------:R-:W-:-:S02]  /*0aa0*/  ISETP.GT.U32.AND P5, PT, R13, R6, PT ;  /* 0x000000060d00720c */ /* 0x000fc40003fa4070 */
[C---:B------:R-:W-:Y:S01]  /*0ab0*/  ISETP.GT.U32.AND P6, PT, R13.reuse, R8, PT ;  /* 0x000000080d00720c */ /* 0x040fe20003fc4070 */
[----:B------:R-:W-:Y:S01]  /*0ac0*/  @!P0 IMAD.IADD R0, R0, 0x1, -R9 ;  /* 0x0000000100008824 */ /* 0x000fe200078e0a09 */
[----:B------:R-:W-:Y:S01]  /*0ad0*/  ISETP.GT.U32.AND P0, PT, R13, R5, PT ;  /* 0x000000050d00720c */ /* 0x000fe20003f04070 */
[----:B------:R-:W-:Y:S02]  /*0ae0*/  IMAD.MOV R9, RZ, RZ, -R3 ;  /* 0x000000ffff097224 */ /* 0x000fe400078e0a03 */
[----:B------:R-:W-:-:S04]  /*0af0*/  IMAD.HI.U32 R3, R4, R11, RZ ;  /* 0x0000000b04037227 */ /* 0x000fc800078e00ff */
[----:B------:R-:W-:-:S04]  /*0b00*/  IMAD.HI.U32 R10, R4, R14, RZ ;  /* 0x0000000e040a7227 */ /* 0x000fc800078e00ff */
[C---:B------:R-:W-:Y:S02]  /*0b10*/  IMAD R9, R13.reuse, R9, R12 ;  /* 0x000000090d097224 */ /* 0x040fe400078e020c */
[----:B------:R-:W-:Y:S02]  /*0b20*/  IMAD.MOV R12, RZ, RZ, -R3 ;  /* 0x000000ffff0c7224 */ /* 0x000fe400078e0a03 */
[----:B------:R-:W-:Y:S01]  /*0b30*/  IMAD.MOV R3, RZ, RZ, -R10 ;  /* 0x000000ffff037224 */ /* 0x000fe200078e0a0a */
[C---:B------:R-:W-:Y:S01]  /*0b40*/  ISETP.GT.U32.AND P4, PT, R13.reuse, R9, PT ;  /* 0x000000090d00720c */ /* 0x040fe20003f84070 */
[----:B------:R-:W-:Y:S02]  /*0b50*/  @!P1 IMAD.IADD R2, R2, 0x1, -R13 ;  /* 0x0000000102029824 */ /* 0x000fe400078e0a0d */
[C---:B------:R-:W-:Y:S02]  /*0b60*/  IMAD R10, R13.reuse, R12, R11 ;  /* 0x0000000c0d0a7224 */ /* 0x040fe400078e020b */
[C---:B------:R-:W-:Y:S01]  /*0b70*/  IMAD R11, R13.reuse, R3, R14 ;  /* 0x000000030d0b7224 */ /* 0x040fe200078e020e */
[C---:B------:R-:W-:Y:S01]  /*0b80*/  ISETP.GT.U32.AND P1, PT, R13.reuse, R2, PT ;  /* 0x000000020d00720c */ /* 0x040fe20003f24070 */
[----:B------:R-:W-:Y:S01]  /*0b90*/  @!P3 IMAD.MOV R0, RZ, RZ, -R0 ;  /* 0x000000ffff00b224 */ /* 0x000fe200078e0a00 */
[----:B------:R-:W-:Y:S01]  /*0ba0*/  @!P2 LOP3.LUT R0, RZ, R18, RZ, 0x33, !PT ;  /* 0x00000012ff00a212 */ /* 0x000fe200078e33ff */
[----:B------:R-:W-:Y:S01]  /*0bb0*/  IMAD.HI.U32 R4, R4, R15, RZ ;  /* 0x0000000f04047227 */ /* 0x000fe200078e00ff */
[----:B------:R-:W-:-:S02]  /*0bc0*/  ISETP.GT.U32.AND P2, PT, R13, R10, PT ;  /* 0x0000000a0d00720c */ /* 0x000fc40003f44070 */
[----:B------:R-:W-:Y:S01]  /*0bd0*/  ISETP.GT.U32.AND P3, PT, R13, R11, PT ;  /* 0x0000000b0d00720c */ /* 0x000fe20003f64070 */
[--C-:B------:R-:W-:Y:S02]  /*0be0*/  @!P0 IMAD.IADD R5, R5, 0x1, -R13.reuse ;  /* 0x0000000105058824 */ /* 0x100fe400078e0a0d */
[----:B------:R-:W-:Y:S01]  /*0bf0*/  IMAD.MOV R12, RZ, RZ, -R4 ;  /* 0x000000ffff0c7224 */ /* 0x000fe200078e0a04 */
[----:B------:R-:W-:Y:S01]  /*0c00*/  LOP3.LUT R4, R40, 0x70, RZ, 0xc0, !PT ;  /* 0x0000007028047812 */ /* 0x000fe200078ec0ff */
[----:B------:R-:W-:Y:S01]  /*0c10*/  @!P5 IMAD.IADD R6, R6, 0x1, -R13 ;  /* 0x000000010606d824 */ /* 0x000fe200078e0a0d */
[C---:B------:R-:W-:Y:S01]  /*0c20*/  ISETP.GT.U32.AND P0, PT, R13.reuse, R5, PT ;  /* 0x000000050d00720c */ /* 0x040fe20003f04070 */
[----:B------:R-:W-:Y:S01]  /*0c30*/  IMAD R12, R13, R12, R15 ;  /* 0x0000000c0d0c7224 */ /* 0x000fe200078e020f */
[----:B------:R-:W-:Y:S01]  /*0c40*/  ISETP.GE.AND P5, PT, R17, RZ, PT ;  /* 0x000000ff1100720c */ /* 0x000fe20003fa6270 */
[--C-:B------:R-:W-:Y:S02]  /*0c50*/  @!P1 IMAD.IADD R2, R2, 0x1, -R13.reuse ;  /* 0x0000000102029824 */ /* 0x100fe400078e0a0d */
[--C-:B------:R-:W-:Y:S01]  /*0c60*/  @!P6 IMAD.IADD R8, R8, 0x1, -R13.reuse ;  /* 0x000000010808e824 */ /* 0x100fe200078e0a0d */
[----:B------:R-:W-:Y:S01]  /*0c70*/  ISETP.GT.U32.AND P6, PT, R13, R12, PT ;  /* 0x0000000c0d00720c */ /* 0x000fe20003fc4070 */
[--C-:B------:R-:W-:Y:S01]  /*0c80*/  @!P4 IMAD.IADD R9, R9, 0x1, -R13.reuse ;  /* 0x000000010909c824 */ /* 0x100fe200078e0a0d */
[----:B------:R-:W-:Y:S01]  /*0c90*/  ISETP.GE.AND P4, PT, R21, RZ, PT ;  /* 0x000000ff1500720c */ /* 0x000fe20003f86270 */
[--C-:B------:R-:W-:Y:S01]  /*0ca0*/  @!P2 IMAD.IADD R10, R10, 0x1, -R13.reuse ;  /* 0x000000010a0aa824 */ /* 0x100fe200078e0a0d */
[----:B------:R-:W-:Y:S01]  /*0cb0*/  ISETP.GT.U32.AND P2, PT, R13, R8, PT ;  /* 0x000000080d00720c */ /* 0x000fe20003f44070 */
[--C-:B------:R-:W-:Y:S01]  /*0cc0*/  @!P3 IMAD.IADD R11, R11, 0x1, -R13.reuse ;  /* 0x000000010b0bb824 */ /* 0x100fe200078e0a0d */
[C---:B------:R-:W-:Y:S01]  /*0cd0*/  ISETP.GT.U32.AND P3, PT, R13.reuse, R6, PT ;  /* 0x000000060d00720c */ /* 0x040fe20003f64070 */
[----:B------:R-:W-:Y:S01]  /*0ce0*/  IMAD.MOV.U32 R3, RZ, RZ, R2 ;  /* 0x000000ffff037224 */ /* 0x000fe200078e0002 */
[----:B------:R-:W-:Y:S01]  /*0cf0*/  ISETP.GT.U32.AND P1, PT, R13, R10, PT ;  /* 0x0000000a0d00720c */ /* 0x000fe20003f24070 */
[----:B------:R-:W-:Y:S01]  /*0d00*/  @!P0 IMAD.IADD R5, R5, 0x1, -R13 ;  /* 0x0000000105058824 */ /* 0x000fe200078e0a0d */
[C---:B------:R-:W-:Y:S01]  /*0d10*/  ISETP.GT.U32.AND P0, PT, R13.reuse, R9, PT ;  /* 0x000000090d00720c */ /* 0x040fe20003f04070 */
[----:B------:R-:W-:Y:S01]  /*0d20*/  @!P5 IMAD.MOV R3, RZ, RZ, -R3 ;  /* 0x000000ffff03d224 */ /* 0x000fe200078e0a03 */
[----:B------:R-:W-:Y:S01]  /*0d30*/  ISETP.GT.U32.AND P5, PT, R13, R11, PT ;  /* 0x0000000b0d00720c */ /* 0x000fe20003fa4070 */
[----:B------:R-:W-:Y:S01]  /*0d40*/  @!P6 IMAD.IADD R12, R12, 0x1, -R13 ;  /* 0x000000010c0ce824 */ /* 0x000fe200078e0a0d */
[----:B------:R-:W-:Y:S01]  /*0d50*/  LOP3.LUT R2, R41, 0x7f, RZ, 0xc0, !PT ;  /* 0x0000007f29027812 */ /* 0x000fe200078ec0ff */
[----:B------:R-:W-:Y:S01]  /*0d60*/  @!P4 IMAD.MOV R5, RZ, RZ, -R5 ;  /* 0x000000ffff05c224 */ /* 0x000fe200078e0a05 */
[----:B------:R-:W-:Y:S01]  /*0d70*/  ISETP.GE.AND P4, PT, R16, RZ, PT ;  /* 0x000000ff1000720c */ /* 0x000fe20003f86270 */
[--C-:B------:R-:W-:Y:S01]  /*0d80*/  @!P2 IMAD.IADD R8, R8, 0x1, -R13.reuse ;  /* 0x000000010808a824 */ /* 0x100fe200078e0a0d */
[----:B------:R-:W-:Y:S01]  /*0d90*/  ISETP.GT.U32.AND P6, PT, R13, R12, PT ;  /* 0x0000000c0d00720c */ /* 0x000fe20003fc4070 */
[--C-:B------:R-:W-:Y:S01]  /*0da0*/  @!P3 IMAD.IADD R6, R6, 0x1, -R13.reuse ;  /* 0x000000010606b824 */ /* 0x100fe200078e0a0d */
[----:B------:R-:W-:Y:S01]  /*0db0*/  ISETP.GE.AND P3, PT, R22, RZ, PT ;  /* 0x000000ff1600720c */ /* 0x000fe20003f66270 */
[--C-:B------:R-:W-:Y:S01]  /*0dc0*/  @!P1 IMAD.IADD R10, R10, 0x1, -R13.reuse ;  /* 0x000000010a0a9824 */ /* 0x100fe200078e0a0d */
[----:B------:R-:W-:Y:S01]  /*0dd0*/  ISETP.GE.AND P2, PT, R23, RZ, PT ;  /* 0x000000ff1700720c */ /* 0x000fe20003f46270 */
[--C-:B------:R-:W-:Y:S01]  /*0de0*/  @!P0 IMAD.IADD R9, R9, 0x1, -R13.reuse ;  /* 0x0000000109098824 */ /* 0x100fe200078e0a0d */
[----:B------:R-:W-:Y:S01]  /*0df0*/  ISETP.GE.AND P0, PT, R24, RZ, PT ;  /* 0x000000ff1800720c */ /* 0x000fe20003f06270 */
[--C-:B------:R-:W-:Y:S01]  /*0e00*/  @!P5 IMAD.IADD R11, R11, 0x1, -R13.reuse ;  /* 0x000000010b0bd824 */ /* 0x100fe200078e0a0d */
[----:B------:R-:W-:Y:S01]  /*0e10*/  ISETP.GE.AND P1, PT, R25, RZ, PT ;  /* 0x000000ff1900720c */ /* 0x000fe20003f26270 */
[----:B------:R-:W-:Y:S01]  /*0e20*/  IMAD R2, R2, UR17, RZ ;  /* 0x0000001102027c24 */ /* 0x000fe2000f8e02ff */
[----:B------:R-:W-:Y:S01]  /*0e30*/  ISETP.GE.AND P5, PT, R26, RZ, PT ;  /* 0x000000ff1a00720c */ /* 0x000fe20003fa6270 */
[----:B------:R-:W-:Y:S01]  /*0e40*/  IMAD R99, R7, 0x80, R4 ;  /* 0x0000008007637824 */ /* 0x000fe200078e0204 */
[----:B------:R-:W-:Y:S01]  /*0e50*/  LOP3.LUT R4, RZ, R19, RZ, 0x33, !PT ;  /* 0x00000013ff047212 */ /* 0x000fe200078e33ff */
[----:B------:R-:W-:Y:S01]  /*0e60*/  @!P6 IMAD.IADD R12, R12, 0x1, -R13 ;  /* 0x000000010c0ce824 */ /* 0x000fe200078e0a0d */
[----:B------:R-:W0:Y:S01]  /*0e70*/  LDC R24, c[0x0][0x238] ;  /* 0x00008e00ff187b82 */ /* 0x000e220000000800 */
[----:B------:R-:W-:Y:S01]  /*0e80*/  @!P3 IMAD.MOV R6, RZ, RZ, -R6 ;  /* 0x000000ffff06b224 */ /* 0x000fe200078e0a06 */
[----:B------:R-:W-:Y:S01]  /*0e90*/  ISETP.NE.AND P3, PT, R19, RZ, PT ;  /* 0x000000ff1300720c */ /* 0x000fe20003f65270 */
[----:B------:R-:W-:Y:S01]  /*0ea0*/  @!P2 IMAD.MOV R8, RZ, RZ, -R8 ;  /* 0x000000ffff08a224 */ /* 0x000fe200078e0a08 */
[----:B------:R-:W-:Y:S01]  /*0eb0*/  IADD3 R45, P6, R2, UR4, RZ ;  /* 0x00000004022d7c10 */ /* 0x000fe2000ffde0ff */
[----:B------:R-:W-:Y:S01]  /*0ec0*/  @!P0 IMAD.MOV R9, RZ, RZ, -R9 ;  /* 0x000000ffff098224 */ /* 0x000fe200078e0a09 */
[C---:B------:R-:W-:Y:S01]  /*0ed0*/  SEL R3, R4.reuse, R3, !P3 ;  /* 0x0000000304037207 */ /* 0x040fe20005800000 */
[----:B------:R-:W-:Y:S01]  /*0ee0*/  @!P1 IMAD.MOV R10, RZ, RZ, -R10 ;  /* 0x000000ffff0a9224 */ /* 0x000fe200078e0a0a */
[----:B------:R-:W-:Y:S01]  /*0ef0*/  SEL R5, R4, R5, !P3 ;  /* 0x0000000504057207 */ /* 0x000fe20005800000 */
[----:B------:R-:W-:Y:S01]  /*0f00*/  @!P5 IMAD.MOV R11, RZ, RZ, -R11 ;  /* 0x000000ffff0bd224 */ /* 0x000fe200078e0a0b */
[----:B------:R-:W-:Y:S01]  /*0f10*/  LEA.HI.X.SX32 R19, R2, UR5, 0x1, P6 ;  /* 0x0000000502137c11 */ /* 0x000fe2000b0f0eff */
[----:B------:R-:W-:Y:S01]  /*0f20*/  @!P4 IMAD.MOV R12, RZ, RZ, -R12 ;  /* 0x000000ffff0cc224 */ /* 0x000fe200078e0a0c */
[----:B------:R-:W-:Y:S01]  /*0f30*/  ULDC UR5, c[0x0][0x240] ;  /* 0x0000900000057ab9 */ /* 0x000fe20000000800 */
[C---:B------:R-:W-:Y:S01]  /*0f40*/  SEL R6, R4.reuse, R6, !P3 ;  /* 0x0000000604067207 */ /* 0x040fe20005800000 */
[----:B------:R-:W-:Y:S01]  /*0f50*/  IMAD R3, R3, UR5, RZ ;  /* 0x0000000503037c24 */ /* 0x000fe2000f8e02ff */
[C---:B------:R-:W-:Y:S01]  /*0f60*/  SEL R8, R4.reuse, R8, !P3 ;  /* 0x0000000804087207 */ /* 0x040fe20005800000 */
[----:B------:R-:W-:Y:S01]  /*0f70*/  ULDC UR4, c[0x0][0x234] ;  /* 0x00008d0000047ab9 */ /* 0x000fe20000000800 */
[----:B------:R-:W-:Y:S01]  /*0f80*/  SEL R9, R4, R9, !P3 ;  /* 0x0000000904097207 */ /* 0x000fe20005800000 */
[----:B------:R-:W-:Y:S01]  /*0f90*/  IMAD R13, R6, UR5, RZ ;  /* 0x00000005060d7c24 */ /* 0x000fe2000f8e02ff */
[----:B------:R-:W-:Y:S01]  /*0fa0*/  SEL R10, R4, R10, !P3 ;  /* 0x0000000a040a7207 */ /* 0x000fe20005800000 */
[----:B------:R-:W-:Y:S01]  /*0fb0*/  IMAD R14, R8, UR5, RZ ;  /* 0x00000005080e7c24 */ /* 0x000fe2000f8e02ff */
[C---:B------:R-:W-:Y:S01]  /*0fc0*/  SEL R11, R4.reuse, R11, !P3 ;  /* 0x0000000b040b7207 */ /* 0x040fe20005800000 */
[----:B------:R-:W-:Y:S01]  /*0fd0*/  IMAD R9, R9, UR5, RZ ;  /* 0x0000000509097c24 */ /* 0x000fe2000f8e02ff */
[----:B------:R-:W-:Y:S01]  /*0fe0*/  SEL R7, R4, R12, !P3 ;  /* 0x0000000c04077207 */ /* 0x000fe20005800000 */
[----:B------:R-:W-:Y:S01]  /*0ff0*/  IMAD R12, R5, UR5, RZ ;  /* 0x00000005050c7c24 */ /* 0x000fe2000f8e02ff */
[-C--:B------:R-:W-:Y:S01]  /*1000*/  IADD3 R16, P0, R3, R45.reuse, RZ ;  /* 0x0000002d03107210 */ /* 0x080fe20007f1e0ff */
        /* <DEDUP_REMOVED lines=8> */
[----:B0-----:R-:W-:Y:S01]  /*1090*/  IMAD R70, R24, 0x7f, RZ ;  /* 0x0000007f18467824 */ /* 0x001fe200078e02ff */
[-C--:B------:R-:W-:Y:S01]  /*10a0*/  IADD3 R8, P2, R2, R45.reuse, RZ ;  /* 0x0000002d02087210 */ /* 0x080fe20007f5e0ff */
[----:B------:R-:W-:Y:S01]  /*10b0*/  IMAD R22, R24, 0x7e, RZ ;  /* 0x0000007e18167824 */ /* 0x000fe200078e02ff */
[----:B------:R-:W-:Y:S01]  /*10c0*/  IADD3 R10, P1, R4, R45, RZ ;  /* 0x0000002d040a7210 */ /* 0x000fe20007f3e0ff */
[----:B--2---:R-:W-:Y:S01]  /*10d0*/  IMAD R40, R24, 0x7d, RZ ;  /* 0x0000007d18287824 */ /* 0x004fe200078e02ff */
[----:B------:R-:W-:Y:S01]  /*10e0*/  LEA.HI.X.SX32 R11, R3, R19, 0x1, P0 ;  /* 0x00000013030b7211 */ /* 0x000fe200000f0eff */
[----:B------:R-:W-:Y:S01]  /*10f0*/  STL [R1+0x29c], R99 ;  /* 0x00029c6301007387 */ /* 0x000fe20000100800 */
[----:B------:R-:W-:Y:S01]  /*1100*/  IADD3 R45, P0, R18, R45, RZ ;  /* 0x0000002d122d7210 */ /* 0x000fe20007f1e0ff */
[----:B------:R-:W-:Y:S01]  /*1110*/  IMAD R42, R24, 0x7c, RZ ;  /* 0x0000007c182a7824 */ /* 0x000fe200078e02ff */
[-C--:B------:R-:W-:Y:S01]  /*1120*/  LEA.HI.X.SX32 R12, R12, R19.reuse, 0x1, P6 ;  /* 0x000000130c0c7211 */ /* 0x080fe200030f0eff */
[----:B------:R-:W-:Y:S01]  /*1130*/  IMAD R52, R24, 0x7b, RZ ;  /* 0x0000007b18347824 */ /* 0x000fe200078e02ff */
[----:B------:R-:W-:Y:S01]  /*1140*/  IADD3 R21, P6, R0, UR6, RZ ;  /* 0x0000000600157c10 */ /* 0x000fe2000ffde0ff */
[----:B------:R-:W-:Y:S01]  /*1150*/  IMAD R44, R24, 0x7a, RZ ;  /* 0x0000007a182c7824 */ /* 0x000fe200078e02ff */
[-C--:B------:R-:W-:Y:S01]  /*1160*/  LEA.HI.X.SX32 R3, R4, R19.reuse, 0x1, P1 ;  /* 0x0000001304037211 */ /* 0x080fe200008f0eff */
[----:B------:R-:W-:Y:S01]  /*1170*/  IMAD R54, R24, 0x79, RZ ;  /* 0x0000007918367824 */ /* 0x000fe200078e02ff */
[-C--:B------:R-:W-:Y:S01]  /*1180*/  LEA.HI.X.SX32 R4, R18, R19.reuse, 0x1, P0 ;  /* 0x0000001312047211 */ /* 0x080fe200000f0eff */
[C---:B------:R-:W-:Y:S01]  /*1190*/  IMAD R46, R24.reuse, 0x78, RZ ;  /* 0x00000078182e7824 */ /* 0x040fe200078e02ff */
[----:B------:R-:W-:Y:S01]  /*11a0*/  SHF.R.S32.HI R18, RZ, 0x7, R20 ;  /* 0x00000007ff127819 */ /* 0x000fe20000011414 */
[----:B------:R-:W-:Y:S01]  /*11b0*/  IMAD R48, R24, 0x77, RZ ;  /* 0x0000007718307824 */ /* 0x000fe200078e02ff */
[----:B------:R-:W-:Y:S01]  /*11c0*/  LEA.HI.X.SX32 R69, R0, UR7, 0x1, P6 ;  /* 0x0000000700457c11 */ /* 0x000fe2000b0f0eff */
[----:B------:R-:W-:Y:S01]  /*11d0*/  IMAD R50, R24, 0x76, RZ ;  /* 0x0000007618327824 */ /* 0x000fe200078e02ff */
[--C-:B------:R-:W-:Y:S01]  /*11e0*/  SHF.R.S32.HI R0, RZ, 0x7, R41.reuse ;  /* 0x00000007ff007819 */ /* 0x100fe20000011429 */
[----:B------:R0:W-:Y:S01]  /*11f0*/  STL [R1+0x2a4], R18 ;  /* 0x0002a41201007387 */ /* 0x0001e20000100800 */
[-C--:B------:R-:W-:Y:S01]  /*1200*/  LEA.HI.X.SX32 R14, R14, R19.reuse, 0x1, P4 ;  /* 0x000000130e0e7211 */ /* 0x080fe200020f0eff */
[C---:B------:R-:W-:Y:S01]  /*1210*/  IMAD R170, R24.reuse, 0x75, RZ ;  /* 0x0000007518aa7824 */ /* 0x040fe200078e02ff */
[-C--:B------:R-:W-:Y:S01]  /*1220*/  LEA.HI.X.SX32 R15, R9, R19.reuse, 0x1, P3 ;  /* 0x00000013090f7211 */ /* 0x080fe200018f0eff */
[C---:B------:R-:W-:Y:S01]  /*1230*/  IMAD R174, R24.reuse, 0x74, RZ ;  /* 0x0000007418ae7824 */ /* 0x040fe200078e02ff */
[----:B------:R-:W-:Y:S01]  /*1240*/  LEA.HI.X.SX32 R13, R13, R19, 0x1, P5 ;  /* 0x000000130d0d7211 */ /* 0x000fe200028f0eff */
[----:B------:R-:W-:Y:S01]  /*1250*/  IMAD R192, R24, 0x73, RZ ;  /* 0x0000007318c07824 */ /* 0x000fe200078e02ff */
[----:B------:R-:W-:Y:S01]  /*1260*/  SGXT R0, R0, 0x1 ;  /* 0x000000010000781a */ /* 0x000fe20000000200 */
[----:B------:R-:W-:Y:S01]  /*1270*/  IMAD R194, R24, 0x72, RZ ;  /* 0x0000007218c27824 */ /* 0x000fe200078e02ff */
[-C--:B------:R-:W-:Y:S01]  /*1280*/  IADD3 R55, P4, R22, R21.reuse, RZ ;  /* 0x0000001516377210 */ /* 0x080fe20007f9e0ff */
[----:B------:R-:W-:Y:S01]  /*1290*/  IMAD R196, R24, 0x71, RZ ;  /* 0x0000007118c47824 */ /* 0x000fe200078e02ff */
[-C--:B0-----:R-:W-:Y:S01]  /*12a0*/  IADD3 R18, P3, R70, R21.reuse, RZ ;  /* 0x0000001546127210 */ /* 0x081fe20007f7e0ff */
[----:B------:R-:W-:Y:S01]  /*12b0*/  IMAD R198, R24, 0x70, RZ ;  /* 0x0000007018c67824 */ /* 0x000fe200078e02ff */
[----:B------:R-:W-:Y:S01]  /*12c0*/  IADD3 R56, P5, R40, R21, RZ ;  /* 0x0000001528387210 */ /* 0x000fe20007fbe0ff */
[----:B------:R-:W-:Y:S01]  /*12d0*/  IMAD R200, R24, 0x6f, RZ ;  /* 0x0000006f18c87824 */ /* 0x000fe200078e02ff */
[----:B------:R-:W-:Y:S01]  /*12e0*/  LEA.HI.X.SX32 R2, R2, R19, 0x1, P2 ;  /* 0x0000001302027211 */ /* 0x000fe200010f0eff */
[----:B------:R-:W-:Y:S01]  /*12f0*/  IMAD R202, R24, 0x6e, RZ ;  /* 0x0000006e18ca7824 */ /* 0x000fe200078e02ff */
[-C--:B------:R-:W-:Y:S01]  /*1300*/  IADD3 R57, P6, R42, R21.reuse, RZ ;  /* 0x000000152a397210 */ /* 0x080fe20007fde0ff */
[----:B------:R-:W-:Y:S01]  /*1310*/  IMAD R204, R24, 0x6d, RZ ;  /* 0x0000006d18cc7824 */ /* 0x000fe200078e02ff */
[-C--:B------:R-:W-:Y:S01]  /*1320*/  IADD3 R58, P0, R52, R21.reuse, RZ ;  /* 0x00000015343a7210 */ /* 0x080fe20007f1e0ff */
[----:B------:R-:W-:Y:S01]  /*1330*/  IMAD R206, R24, 0x6c, RZ ;  /* 0x0000006c18ce7824 */ /* 0x000fe200078e02ff */
[----:B------:R-:W-:Y:S01]  /*1340*/  LOP3.LUT R0, R0, 0x90, RZ, 0xc0, !PT ;  /* 0x0000009000007812 */ /* 0x000fe200078ec0ff */
[----:B------:R-:W-:Y:S01]  /*1350*/  IMAD R208, R24, 0x6b, RZ ;  /* 0x0000006b18d07824 */ /* 0x000fe200078e02ff */
[-C--:B------:R-:W-:Y:S01]  /*1360*/  IADD3 R59, P1, R44, R21.reuse, RZ ;  /* 0x000000152c3b7210 */ /* 0x080fe20007f3e0ff */
[----:B------:R-:W-:Y:S01]  /*1370*/  IMAD R210, R24, 0x6a, RZ ;  /* 0x0000006a18d27824 */ /* 0x000fe200078e02ff */
[----:B------:R-:W-:Y:S01]  /*1380*/  IADD3 R60, P2, R54, R21, RZ ;  /* 0x00000015363c7210 */ /* 0x000fe20007f5e0ff */
[----:B------:R-:W-:Y:S01]  /*1390*/  IMAD R212, R24, 0x69, RZ ;  /* 0x0000006918d47824 */ /* 0x000fe200078e02ff */
[-C--:B------:R-:W-:Y:S01]  /*13a0*/  LEA.HI.X.SX32 R70, R70, R69.reuse, 0x1, P3 ;  /* 0x0000004546467211 */ /* 0x080fe200018f0eff */
[----:B------:R-:W-:Y:S01]  /*13b0*/  IMAD R214, R24, 0x68, RZ ;  /* 0x0000006818d67824 */ /* 0x000fe200078e02ff */
[----:B------:R-:W-:Y:S01]  /*13c0*/  LEA.HI.X.SX32 R47, R22, R69, 0x1, P4 ;  /* 0x00000045162f7211 */ /* 0x000fe200020f0eff */
[----:B------:R-:W-:Y:S01]  /*13d0*/  IMAD R216, R24, 0x67, RZ ;  /* 0x0000006718d87824 */ /* 0x000fe200078e02ff */
[-C--:B------:R-:W-:Y:S01]  /*13e0*/  IADD3 R61, P3, R46, R21.reuse, RZ ;  /* 0x000000152e3d7210 */ /* 0x080fe20007f7e0ff */
[----:B------:R-:W-:Y:S01]  /*13f0*/  IMAD R218, R24, 0x66, RZ ;  /* 0x0000006618da7824 */ /* 0x000fe200078e02ff */
[----:B------:R-:W-:Y:S01]  /*1400*/  IADD3 R62, P4, R48, R21, RZ ;  /* 0x00000015303e7210 */ /* 0x000fe20007f9e0ff */
[----:B------:R-:W-:Y:S01]  /*1410*/  IMAD R220, R24, 0x65, RZ ;  /* 0x0000006518dc7824 */ /* 0x000fe200078e02ff */
[----:B------:R-:W-:Y:S01]  /*1420*/  LEA.HI.X.SX32 R49, R40, R69, 0x1, P5 ;  /* 0x0000004528317211 */ /* 0x000fe200028f0eff */
[----:B------:R-:W-:Y:S01]  /*1430*/  IMAD R222, R24, 0x64, RZ ;  /* 0x0000006418de7824 */ /* 0x000fe200078e02ff */
[----:B------:R-:W-:Y:S01]  /*1440*/  IADD3 R63, P5, R50, R21, RZ ;  /* 0x00000015323f7210 */ /* 0x000fe20007fbe0ff */
[----:B------:R-:W-:Y:S01]  /*1450*/  IMAD R224, R24, 0x63, RZ ;  /* 0x0000006318e07824 */ /* 0x000fe200078e02ff */
[-C--:B------:R-:W-:Y:S01]  /*1460*/  LEA.HI.X.SX32 R51, R42, R69.reuse, 0x1, P6 ;  /* 0x000000452a337211 */ /* 0x080fe200030f0eff */
[----:B------:R-:W-:Y:S01]  /*1470*/  IMAD R226, R24, 0x62, RZ ;  /* 0x0000006218e27824 */ /* 0x000fe200078e02ff */
[----:B------:R-:W-:Y:S01]  /*1480*/  LEA.HI.X.SX32 R52, R52, R69, 0x1, P0 ;  /* 0x0000004534347211 */ /* 0x000fe200000f0eff */
[----:B------:R-:W-:Y:S01]  /*1490*/  IMAD R230, R24, 0x61, RZ ;  /* 0x0000006118e67824 */ /* 0x000fe200078e02ff */
[----:B------:R-:W-:Y:S01]  /*14a0*/  LOP3.LUT R20, R0, 0x7f, R41, 0x78, !PT ;  /* 0x0000007f00147812 */ /* 0x000fe200078e7829 */
        /* <DEDUP_REMOVED lines=64> */
[----:B------:R-:W-:Y:S01]  /*18b0*/  IMAD.SHL.U32 R148, R24, 0x40, RZ ;  /* 0x0000004018947824 */ /* 0x000fe200078e00ff */
        /* <DEDUP_REMOVED lines=54> */
[----:B------:R-:W-:Y:S01]  /*1c20*/  LEA.HI.X.SX32 R238, R242, R69, 0x1, P4 ;  /* 0x00000045f2ee7211 */ /* 0x000fe200020f0eff */
[----:B------:R-:W-:Y:S01]  /*1c30*/  IMAD R90, R24, 0x24, RZ ;  /* 0x00000024185a7824 */ /* 0x000fe200078e02ff */
[----:B------:R-:W-:Y:S01]  /*1c40*/  IADD3 R103, P4, R252, R21, RZ ;  /* 0x00000015fc677210 */ /* 0x000fe20007f9e0ff */
[----:B------:R-:W-:Y:S01]  /*1c50*/  IMAD R88, R24, 0x23, RZ ;  /* 0x0000002318587824 */ /* 0x000fe200078e02ff */
[----:B------:R-:W-:Y:S01]  /*1c60*/  LEA.HI.X.SX32 R240, R244, R69, 0x1, P5 ;  /* 0x00000045f4f07211 */ /* 0x000fe200028f0eff */
[----:B------:R-:W-:Y:S01]  /*1c70*/  IMAD R86, R24, 0x22, RZ ;  /* 0x0000002218567824 */ /* 0x000fe200078e02ff */
[-C--:B------:R-:W-:Y:S01]  /*1c80*/  IADD3 R243, P6, R246, R21.reuse, RZ ;  /* 0x00000015f6f37210 */ /* 0x080fe20007fde0ff */
[----:B------:R0:W-:Y:S01]  /*1c90*/  STL [R1], R103 ;  /* 0x0000006701007387 */ /* 0x0001e20000100800 */
[-C--:B------:R-:W-:Y:S01]  /*1ca0*/  IADD3 R101, P5, R190, R21.reuse, RZ ;  /* 0x00000015be657210 */ /* 0x080fe20007fbe0ff */
[----:B------:R-:W-:Y:S01]  /*1cb0*/  IMAD R84, R24, 0x21, RZ ;  /* 0x0000002118547824 */ /* 0x000fe200078e02ff */
[----:B------:R-:W-:Y:S01]  /*1cc0*/  IADD3 R245, P0, R248, R21, RZ ;  /* 0x00000015f8f57210 */ /* 0x000fe20007f1e0ff */
[----:B------:R-:W-:Y:S01]  /*1cd0*/  IMAD.SHL.U32 R82, R24, 0x20, RZ ;  /* 0x0000002018527824 */ /* 0x000fe200078e00ff */
[-C--:B------:R-:W-:Y:S01]  /*1ce0*/  LEA.HI.X.SX32 R242, R246, R69.reuse, 0x1, P6 ;  /* 0x00000045f6f27211 */ /* 0x080fe200030f0eff */
[----:B------:R1:W-:Y:S01]  /*1cf0*/  STL [R1+0x8], R101 ;  /* 0x0000086501007387 */ /* 0x0003e20000100800 */
[----:B------:R-:W-:Y:S01]  /*1d00*/  LEA.HI.X.SX32 R244, R248, R69, 0x1, P0 ;  /* 0x00000045f8f47211 */ /* 0x000fe200000f0eff */
[----:B------:R-:W-:Y:S01]  /*1d10*/  IMAD R80, R24, 0x1f, RZ ;  /* 0x0000001f18507824 */ /* 0x000fe200078e02ff */
[-C--:B------:R-:W-:Y:S01]  /*1d20*/  IADD3 R247, P1, R250, R21.reuse, RZ ;  /* 0x00000015faf77210 */ /* 0x080fe20007f3e0ff */
[----:B------:R-:W-:Y:S01]  /*1d30*/  IMAD R78, R24, 0x1e, RZ ;  /* 0x0000001e184e7824 */ /* 0x000fe200078e02ff */
[-C--:B0-----:R-:W-:Y:S01]  /*1d40*/  IADD3 R103, P6, R188, R21.reuse, RZ ;  /* 0x00000015bc677210 */ /* 0x081fe20007fde0ff */
[C---:B------:R-:W-:Y:S01]  /*1d50*/  IMAD R76, R24.reuse, 0x1d, RZ ;  /* 0x0000001d184c7824 */ /* 0x040fe200078e02ff */
[-C--:B------:R-:W-:Y:S01]  /*1d60*/  IADD3 R249, P2, R95, R21.reuse, RZ ;  /* 0x000000155ff97210 */ /* 0x080fe20007f5e0ff */
[----:B------:R-:W-:Y:S01]  /*1d70*/  IMAD R74, R24, 0x1c, RZ ;  /* 0x0000001c184a7824 */ /* 0x000fe200078e02ff */
[-C--:B------:R-:W-:Y:S01]  /*1d80*/  IADD3 R251, P3, R97, R21.reuse, RZ ;  /* 0x0000001561fb7210 */ /* 0x080fe20007f7e0ff */
[----:B------:R0:W-:Y:S01]  /*1d90*/  STL [R1+0x10], R103 ;  /* 0x0000106701007387 */ /* 0x0001e20000100800 */
[----:B-1----:R-:W-:Y:S01]  /*1da0*/  IADD3 R101, P0, R186, R21, RZ ;  /* 0x00000015ba657210 */ /* 0x002fe20007f1e0ff */
[----:B------:R-:W-:Y:S01]  /*1db0*/  IMAD R72, R24, 0x1b, RZ ;  /* 0x0000001b18487824 */ /* 0x000fe200078e02ff */
[-C--:B------:R-:W-:Y:S01]  /*1dc0*/  LEA.HI.X.SX32 R246, R250, R69.reuse, 0x1, P1 ;  /* 0x00000045faf67211 */ /* 0x080fe200008f0eff */
[C---:B------:R-:W-:Y:S01]  /*1dd0*/  IMAD R39, R24.reuse, 0x1a, RZ ;  /* 0x0000001a18277824 */ /* 0x040fe200078e02ff */
[-C--:B------:R-:W-:Y:S01]  /*1de0*/  LEA.HI.X.SX32 R248, R95, R69.reuse, 0x1, P2 ;  /* 0x000000455ff87211 */ /* 0x080fe200010f0eff */
[----:B------:R1:W-:Y:S01]  /*1df0*/  STL [R1+0x18], R101 ;  /* 0x0000186501007387 */ /* 0x0003e20000100800 */
[----:B------:R-:W-:Y:S01]  /*1e00*/  LEA.HI.X.SX32 R250, R97, R69, 0x1, P3 ;  /* 0x0000004561fa7211 */ /* 0x000fe200018f0eff */
[----:B------:R-:W-:Y:S01]  /*1e10*/  IMAD R37, R24, 0x19, RZ ;  /* 0x0000001918257824 */ /* 0x000fe200078e02ff */
[-C--:B------:R-:W-:Y:S01]  /*1e20*/  IADD3 R95, P3, R180, R21.reuse, RZ ;  /* 0x00000015b45f7210 */ /* 0x080fe20007f7e0ff */
[----:B------:R-:W-:Y:S01]  /*1e30*/  IMAD R35, R24, 0x18, RZ ;  /* 0x0000001818237824 */ /* 0x000fe200078e02ff */
[----:B0-----:R-:W-:Y:S01]  /*1e40*/  IADD3 R103, P1, R184, R21, RZ ;  /* 0x00000015b8677210 */ /* 0x001fe20007f3e0ff */
[----:B------:R-:W-:Y:S01]  /*1e50*/  IMAD R30, R24, 0x17, RZ ;  /* 0x00000017181e7824 */ /* 0x000fe200078e02ff */
[-C--:B------:R-:W-:Y:S01]  /*1e60*/  LEA.HI.X.SX32 R252, R252, R69.reuse, 0x1, P4 ;  /* 0x00000045fcfc7211 */ /* 0x080fe200020f0eff */
[----:B------:R-:W-:Y:S01]  /*1e70*/  IMAD R28, R24, 0x16, RZ ;  /* 0x00000016181c7824 */ /* 0x000fe200078e02ff */
[----:B------:R-:W-:Y:S01]  /*1e80*/  LEA.HI.X.SX32 R97, R190, R69, 0x1, P5 ;  /* 0x00000045be617211 */ /* 0x000fe200028f0eff */
[----:B------:R-:W-:Y:S01]  /*1e90*/  STL [R1+0x20], R103 ;  /* 0x0000206701007387 */ /* 0x000fe20000100800 */
[-C--:B-1----:R-:W-:Y:S01]  /*1ea0*/  IADD3 R101, P2, R182, R21.reuse, RZ ;  /* 0x00000015b6657210 */ /* 0x082fe20007f5e0ff */
[C---:B------:R-:W-:Y:S01]  /*1eb0*/  IMAD R26, R24.reuse, 0x15, RZ ;  /* 0x00000015181a7824 */ /* 0x040fe200078e02ff */
[----:B------:R-:W-:Y:S01]  /*1ec0*/  UIADD3 UR5, UR16, 0x8000, URZ ;  /* 0x0000800010057890 */ /* 0x000fe2000fffe03f */
[C---:B------:R-:W-:Y:S01]  /*1ed0*/  IMAD R25, R24.reuse, 0x14, RZ ;  /* 0x0000001418197824 */ /* 0x040fe200078e02ff */
[----:B------:R-:W-:Y:S01]  /*1ee0*/  UMOV UR4, URZ ;  /* 0x0000003f00047c82 */ /* 0x000fe20008000000 */
[----:B------:R0:W-:Y:S01]  /*1ef0*/  STL [R1+0x28], R101 ;  /* 0x0000286501007387 */ /* 0x0001e20000100800 */
[C---:B------:R-:W-:Y:S01]  /*1f00*/  IMAD R27, R24.reuse, 0x13, RZ ;  /* 0x00000013181b7824 */ /* 0x040fe200078e02ff */
[----:B------:R-:W-:Y:S01]  /*1f10*/  USHF.R.U32.HI UR5, URZ, 0x4, UR5 ;  /* 0x000000043f057899 */ /* 0x000fe20008011605 */
[C---:B------:R-:W-:Y:S01]  /*1f20*/  IMAD R29, R24.reuse, 0x12, RZ ;  /* 0x00000012181d7824 */ /* 0x040fe200078e02ff */
[----:B------:R1:W-:Y:S01]  /*1f30*/  STL [R1+0x30], R95 ;  /* 0x0000305f01007387 */ /* 0x0003e20000100800 */
[C---:B------:R-:W-:Y:S01]  /*1f40*/  IMAD R31, R24.reuse, 0x11, RZ ;  /* 0x00000011181f7824 */ /* 0x040fe200078e02ff */
[----:B------:R-:W-:Y:S01]  /*1f50*/  USGXT.U32 UR10, UR5, 0xe ;  /* 0x0000000e050a789a */ /* 0x000fe20008000000 */
[C---:B------:R-:W-:Y:S01]  /*1f60*/  IMAD.SHL.U32 R36, R24.reuse, 0x10, RZ ;  /* 0x0000001018247824 */ /* 0x040fe200078e00ff */
[----:B------:R-:W-:Y:S01]  /*1f70*/  USHF.L.U32 UR17, UR17, 0x7, URZ ;  /* 0x0000000711117899 */ /* 0x000fe2000800063f */
[----:B------:R-:W-:Y:S01]  /*1f80*/  IMAD R38, R24, 0xf, RZ ;  /* 0x0000000f18267824 */ /* 0x000fe200078e02ff */
[-C--:B0-----:R-:W-:Y:S01]  /*1f90*/  IADD3 R101, P4, R178, R21.reuse, RZ ;  /* 0x00000015b2657210 */ /* 0x081fe20007f9e0ff */
[C---:B------:R-:W-:Y:S01]  /*1fa0*/  IMAD R71, R24.reuse, 0xe, RZ ;  /* 0x0000000e18477824 */ /* 0x040fe200078e02ff */
[----:B------:R-:W-:Y:S01]  /*1fb0*/  UIADD3 UR6, UP0, UR10, 0x2, URZ ;  /* 0x000000020a067890 */ /* 0x000fe2000ff1e03f */
[----:B------:R-:W-:Y:S01]  /*1fc0*/  IMAD R73, R24, 0xd, RZ ;  /* 0x0000000d18497824 */ /* 0x000fe200078e02ff */
[----:B-1----:R-:W-:Y:S01]  /*1fd0*/  IADD3 R95, P5, R176, R21, RZ ;  /* 0x00000015b05f7210 */ /* 0x002fe20007fbe0ff */
[----:B------:R0:W-:Y:S01]  /*1fe0*/  STL [R1+0x38], R101 ;  /* 0x0000386501007387 */ /* 0x0001e20000100800 */
[C---:B------:R-:W-:Y:S01]  /*1ff0*/  IMAD R75, R24.reuse, 0xc, RZ ;  /* 0x0000000c184b7824 */ /* 0x040fe200078e02ff */
[----:B------:R-:W-:Y:S01]  /*2000*/  UIADD3.X UR7, UR4, 0x40000040, URZ, UP0, !UPT ;  /* 0x4000004004077890 */ /* 0x000fe200087fe43f */
[C---:B------:R-:W-:Y:S01]  /*2010*/  IMAD R77, R24.reuse, 0xb, RZ ;  /* 0x0000000b184d7824 */ /* 0x040fe200078e02ff */
[----:B------:R1:W-:Y:S01]  /*2020*/  STL [R1+0x4], R97 ;  /* 0x0000046101007387 */ /* 0x0003e20000100800 */
[C---:B------:R-:W-:Y:S01]  /*2030*/  IMAD R79, R24.reuse, 0xa, RZ ;  /* 0x0000000a184f7824 */ /* 0x040fe200078e02ff */
[----:B------:R-:W-:Y:S01]  /*2040*/  UIADD3.64 UR22, UR6, 0x2, URZ ;  /* 0x0000000206167897 */ /* 0x000fe2000fffe03f */
[C---:B------:R-:W-:Y:S01]  /*2050*/  IMAD R81, R24.reuse, 0x9, RZ ;  /* 0x0000000918517824 */ /* 0x040fe200078e02ff */
[----:B------:R2:W-:Y:S01]  /*2060*/  STL [R1+0x40], R95 ;  /* 0x0000405f01007387 */ /* 0x0005e20000100800 */
[----:B------:R-:W-:Y:S01]  /*2070*/  IMAD.SHL.U32 R83, R24, 0x8, RZ ;  /* 0x0000000818537824 */ /* 0x000fe200078e00ff */
[----:B0-----:R-:W-:Y:S01]  /*2080*/  LEA.HI.X.SX32 R101, R188, R69, 0x1, P6 ;  /* 0x00000045bc657211 */ /* 0x001fe200030f0eff */
[C---:B------:R-:W-:Y:S01]  /*2090*/  IMAD R85, R24.reuse, 0x7, RZ ;  /* 0x0000000718557824 */ /* 0x040fe200078e02ff */
[----:B------:R-:W-:Y:S01]  /*20a0*/  UIADD3.64 UR14, UR6, 0x4, URZ ;  /* 0x00000004060e7897 */ /* 0x000fe2000fffe03f */
[----:B------:R-:W-:Y:S01]  /*20b0*/  IMAD R87, R24, 0x6, RZ ;  /* 0x0000000618577824 */ /* 0x000fe200078e02ff */
[----:B-1----:R-:W-:Y:S01]  /*20c0*/  IADD3 R97, P6, R172, R21, RZ ;  /* 0x00000015ac617210 */ /* 0x002fe20007fde0ff */
[----:B------:R0:W-:Y:S01]  /*20d0*/  STL [R1+0xc], R101 ;  /* 0x00000c6501007387 */ /* 0x0001e20000100800 */
[----:B------:R-:W-:Y:S01]  /*20e0*/  IMAD R89, R24, 0x5, RZ ;  /* 0x0000000518597824 */ /* 0x000fe200078e02ff */
[----:B--2---:R-:W-:-:S02]  /*20f0*/  LEA.HI.X.SX32 R95, R186, R69, 0x1, P0 ;  /* 0x00000045ba5f7211 */ /* 0x004fc400000f0eff */
[----:B------:R1:W-:Y:S01]  /*2100*/  STL [R1+0x48], R97 ;  /* 0x0000486101007387 */ /* 0x0003e20000100800 */
[C---:B------:R-:W-:Y:S02]  /*2110*/  IMAD.SHL.U32 R91, R24.reuse, 0x4, RZ ;  /* 0x00000004185b7824 */ /* 0x040fe400078e00ff */
[C---:B------:R-:W-:Y:S01]  /*2120*/  IMAD R93, R24.reuse, 0x3, RZ ;  /* 0x00000003185d7824 */ /* 0x040fe200078e02ff */
[----:B------:R2:W-:Y:S01]  /*2130*/  STL [R1+0x14], R95 ;  /* 0x0000145f01007387 */ /* 0x0005e20000100800 */
[----:B------:R-:W-:Y:S01]  /*2140*/  IMAD.SHL.U32 R96, R24, 0x2, RZ ;  /* 0x0000000218607824 */ /* 0x000fe200078e00ff */
[----:B0-----:R-:W-:Y:S01]  /*2150*/  IADD3 R101, P0, R168, R21, RZ ;  /* 0x00000015a8657210 */ /* 0x001fe20007f1e0ff */
[----:B------:R-:W-:Y:S02]  /*2160*/  IMAD.SHL.U32 R19, R24, 0x80, RZ ;  /* 0x0000008018137824 */ /* 0x000fe400078e00ff */
[----:B------:R-:W-:Y:S01]  /*2170*/  IMAD.MOV.U32 R9, RZ, RZ, RZ ;  /* 0x000000ffff097224 */ /* 0x000fe200078e00ff */
[----:B-1----:R-:W-:Y:S01]  /*2180*/  LEA.HI.X.SX32 R97, R184, R69, 0x1, P1 ;  /* 0x00000045b8617211 */ /* 0x002fe200008f0eff */
[----:B------:R0:W-:Y:S01]  /*2190*/  STL [R1+0x50], R101 ;  /* 0x0000506501007387 */ /* 0x0001e20000100800 */
[----:B--2---:R-:W-:-:S03]  /*21a0*/  IADD3 R95, P1, R166, R21, RZ ;  /* 0x00000015a65f7210 */ /* 0x004fc60007f3e0ff */
[----:B------:R1:W-:Y:S04]  /*21b0*/  STL [R1+0x1c], R97 ;  /* 0x00001c6101007387 */ /* 0x0003e80000100800 */
[----:B------:R2:W-:Y:S01]  /*21c0*/  STL [R1+0x58], R95 ;  /* 0x0000585f01007387 */ /* 0x0005e20000100800 */
[----:B0-----:R-:W-:Y:S02]  /*21d0*/  LEA.HI.X.SX32 R101, R182, R69, 0x1, P2 ;  /* 0x00000045b6657211 */ /* 0x001fe400010f0eff */
[----:B-1----:R-:W-:-:S03]  /*21e0*/  IADD3 R97, P2, R164, R21, RZ ;  /* 0x00000015a4617210 */ /* 0x002fc60007f5e0ff */
[----:B------:R0:W-:Y:S01]  /*21f0*/  STL [R1+0x24], R101 ;  /* 0x0000246501007387 */ /* 0x0001e20000100800 */
[----:B--2---:R-:W-:-:S03]  /*2200*/  LEA.HI.X.SX32 R95, R180, R69, 0x1, P3 ;  /* 0x00000045b45f7211 */ /* 0x004fc600018f0eff */
[----:B------:R1:W-:Y:S04]  /*2210*/  STL [R1+0x60], R97 ;  /* 0x0000606101007387 */ /* 0x0003e80000100800 */
[----:B------:R2:W-:Y:S01]  /*2220*/  STL [R1+0x2c], R95 ;  /* 0x00002c5f01007387 */ /* 0x0005e20000100800 */
[----:B0-----:R-:W-:Y:S02]  /*2230*/  IADD3 R101, P3, R162, R21, RZ ;  /* 0x00000015a2657210 */ /* 0x001fe40007f7e0ff */
[----:B-1----:R-:W-:-:S03]  /*2240*/  LEA.HI.X.SX32 R97, R178, R69, 0x1, P4 ;  /* 0x00000045b2617211 */ /* 0x002fc600020f0eff */
        /* <DEDUP_REMOVED lines=122> */
[----:B------:R1:W-:Y:S01]  /*29f0*/  STL [R1+0x124], R97 ;  /* 0x0001246101007387 */ /* 0x0003e20000100800 */
[----:B------:R-:W-:-:S03]  /*2a00*/  LEA.HI.X.SX32 R100, R100, R69, 0x1, P6 ;  /* 0x0000004564647211 */ /* 0x000fc600030f0eff */
        /* <DEDUP_REMOVED lines=17> */
[----:B------:R1:W-:Y:S01]  /*2b20*/  STL [R1+0x180], R97 ;  /* 0x0001806101007387 */ /* 0x0003e20000100800 */
[----:B------:R-:W-:-:S03]  /*2b30*/  LEA.HI.X.SX32 R90, R90, R69, 0x1, P3 ;  /* 0x000000455a5a7211 */ /* 0x000fc600018f0eff */
[----:B------:R2:W-:Y:S01]  /*2b40*/  STL [R1+0x14c], R95 ;  /* 0x00014c5f01007387 */ /* 0x0005e20000100800 */
[----:B0-----:R-:W-:Y:S02]  /*2b50*/  IADD3 R101, P4, R88, R21, RZ ;  /* 0x0000001558657210 */ /* 0x001fe40007f9e0ff */
[----:B-1----:R-:W-:-:S03]  /*2b60*/  LEA.HI.X.SX32 R97, R102, R69, 0x1, P5 ;  /* 0x0000004566617211 */ /* 0x002fc600028f0eff */
[----:B------:R-:W-:Y:S01]  /*2b70*/  STL [R1+0x188], R101 ;  /* 0x0001886501007387 */ /* 0x000fe20000100800 */
[----:B--2---:R-:W-:-:S03]  /*2b80*/  IADD3 R95, P5, R86, R21, RZ ;  /* 0x00000015565f7210 */ /* 0x004fc60007fbe0ff */
[----:B------:R0:W-:Y:S04]  /*2b90*/  STL [R1+0x154], R97 ;  /* 0x0001546101007387 */ /* 0x0001e80000100800 */
[----:B------:R1:W-:Y:S04]  /*2ba0*/  STL [R1+0x190], R95 ;  /* 0x0001905f01007387 */ /* 0x0003e80000100800 */
[----:B------:R-:W-:Y:S01]  /*2bb0*/  STL [R1+0x15c], R100 ;  /* 0x00015c6401007387 */ /* 0x000fe20000100800 */
[----:B0-----:R-:W-:Y:S02]  /*2bc0*/  IADD3 R97, P6, R84, R21, RZ ;  /* 0x0000001554617210 */ /* 0x001fe40007fde0ff */
[----:B-1----:R-:W-:-:S03]  /*2bd0*/  LEA.HI.X.SX32 R95, R98, R69, 0x1, P0 ;  /* 0x00000045625f7211 */ /* 0x002fc600000f0eff */
[----:B------:R0:W-:Y:S01]  /*2be0*/  STL [R1+0x198], R97 ;  /* 0x0001986101007387 */ /* 0x0001e20000100800 */
[----:B------:R-:W-:Y:S02]  /*2bf0*/  IADD3 R98, P0, R82, R21, RZ ;  /* 0x0000001552627210 */ /* 0x000fe40007f1e0ff */
[-C--:B------:R-:W-:Y:S01]  /*2c00*/  LEA.HI.X.SX32 R84, R84, R69.reuse, 0x1, P6 ;  /* 0x0000004554547211 */ /* 0x080fe200030f0eff */
[----:B------:R1:W-:Y:S04]  /*2c10*/  STL [R1+0x164], R95 ;  /* 0x0001645f01007387 */ /* 0x0003e80000100800 */
[----:B------:R-:W-:Y:S01]  /*2c20*/  STL [R1+0x1a0], R98 ;  /* 0x0001a06201007387 */ /* 0x000fe20000100800 */
[-C--:B0-----:R-:W-:Y:S02]  /*2c30*/  LEA.HI.X.SX32 R97, R94, R69.reuse, 0x1, P1 ;  /* 0x000000455e617211 */ /* 0x081fe400008f0eff */
[----:B------:R-:W-:-:S02]  /*2c40*/  LEA.HI.X.SX32 R94, R92, R69, 0x1, P2 ;  /* 0x000000455c5e7211 */ /* 0x000fc400010f0eff */
[-C--:B-1----:R-:W-:Y:S01]  /*2c50*/  IADD3 R95, P1, R80, R21.reuse, RZ ;  /* 0x00000015505f7210 */ /* 0x082fe20007f3e0ff */
[----:B------:R-:W-:Y:S01]  /*2c60*/  STL [R1+0x16c], R97 ;  /* 0x00016c6101007387 */ /* 0x000fe20000100800 */
[----:B------:R-:W-:-:S03]  /*2c70*/  IADD3 R92, P2, R78, R21, RZ ;  /* 0x000000154e5c7210 */ /* 0x000fc60007f5e0ff */
[----:B------:R-:W-:Y:S01]  /*2c80*/  STL [R1+0x1a8], R95 ;  /* 0x0001a85f01007387 */ /* 0x000fe20000100800 */
[----:B------:R-:W-:-:S03]  /*2c90*/  LEA.HI.X.SX32 R78, R78, R69, 0x1, P2 ;  /* 0x000000454e4e7211 */ /* 0x000fc600010f0eff */
[----:B------:R0:W-:Y:S04]  /*2ca0*/  STL [R1+0x174], R94 ;  /* 0x0001745e01007387 */ /* 0x0001e80000100800 */
[----:B------:R1:W-:Y:S04]  /*2cb0*/  STL [R1+0x1b0], R92 ;  /* 0x0001b05c01007387 */ /* 0x0003e80000100800 */
[----:B------:R2:W-:Y:S01]  /*2cc0*/  STL [R1+0x17c], R90 ;  /* 0x00017c5a01007387 */ /* 0x0005e20000100800 */
[----:B0-----:R-:W-:Y:S02]  /*2cd0*/  IADD3 R94, P3, R76, R21, RZ ;  /* 0x000000154c5e7210 */ /* 0x001fe40007f7e0ff */
[----:B-1----:R-:W-:-:S03]  /*2ce0*/  LEA.HI.X.SX32 R92, R88, R69, 0x1, P4 ;  /* 0x00000045585c7211 */ /* 0x002fc600020f0eff */
[----:B------:R-:W-:Y:S01]  /*2cf0*/  STL [R1+0x1b8], R94 ;  /* 0x0001b85e01007387 */ /* 0x000fe20000100800 */
[----:B------:R-:W-:Y:S02]  /*2d00*/  LEA.HI.X.SX32 R88, R86, R69, 0x1, P5 ;  /* 0x0000004556587211 */ /* 0x000fe400028f0eff */
[-C--:B--2---:R-:W-:Y:S01]  /*2d10*/  IADD3 R90, P4, R74, R21.reuse, RZ ;  /* 0x000000154a5a7210 */ /* 0x084fe20007f9e0ff */
        /* <DEDUP_REMOVED lines=14> */
[----:B------:R-:W-:Y:S04]  /*2e00*/  STL [R1+0x1d8], R84 ;  /* 0x0001d85401007387 */ /* 0x000fe80000100800 */
[----:B------:R0:W-:Y:S04]  /*2e10*/  STL [R1+0x1a4], R82 ;  /* 0x0001a45201007387 */ /* 0x0001e80000100800 */
[----:B------:R1:W-:Y:S04]  /*2e20*/  STL [R1+0x1e0], R80 ;  /* 0x0001e05001007387 */ /* 0x0003e80000100800 */
[----:B------:R2:W-:Y:S01]  /*2e30*/  STL [R1+0x1ac], R78 ;  /* 0x0001ac4e01007387 */ /* 0x0005e20000100800 */
[----:B0-----:R-:W-:-:S02]  /*2e40*/  IADD3 R82, P2, R30, R21, RZ ;  /* 0x000000151e527210 */ /* 0x001fc40007f5e0ff */
        /* <DEDUP_REMOVED lines=21> */
[----:B------:R-:W-:-:S03]  /*2fa0*/  CS2R R34, SRZ ;  /* 0x0000000000227805 */ /* 0x000fc6000001ff00 */
        /* <DEDUP_REMOVED lines=20> */
[----:B------:R-:W-:Y:S02]  /*30f0*/  CS2R R26, SRZ ;  /* 0x00000000001a7805 */ /* 0x000fe4000001ff00 */
[----:B-1----:R-:W-:Y:S01]  /*3100*/  IADD3 R74, P6, R75, R21, RZ ;  /* 0x000000154b4a7210 */ /* 0x002fe20007fde0ff */
        /* <DEDUP_REMOVED lines=8> */
[----:B------:R-:W-:Y:S02]  /*3190*/  CS2R R30, SRZ ;  /* 0x00000000001e7805 */ /* 0x000fe4000001ff00 */
[----:B--2---:R-:W-:Y:S01]  /*31a0*/  IADD3 R72, P1, R79, R21, RZ ;  /* 0x000000154f487210 */ /* 0x004fe20007f3e0ff */
[----:B------:R1:W-:Y:S04]  /*31b0*/  STL [R1+0x214], R74 ;  /* 0x0002144a01007387 */ /* 0x0003e80000100800 */
[----:B------:R2:W-:Y:S01]  /*31c0*/  STL [R1+0x250], R72 ;  /* 0x0002504801007387 */ /* 0x0005e20000100800 */
[----:B0-----:R-:W-:Y:S02]  /*31d0*/  LEA.HI.X.SX32 R76, R36, R69, 0x1, P2 ;  /* 0x00000045244c7211 */ /* 0x001fe400010f0eff */
[----:B------:R-:W-:-:S02]  /*31e0*/  CS2R R36, SRZ ;  /* 0x0000000000247805 */ /* 0x000fc4000001ff00 */
        /* <DEDUP_REMOVED lines=13> */
[----:B------:R0:W-:Y:S04]  /*32c0*/  STL [R1+0x268], R72 ;  /* 0x0002684801007387 */ /* 0x0001e80000100800 */
        /* <DEDUP_REMOVED lines=23> */
[----:B--2---:R-:W-:-:S03]  /*3440*/  LEA.HI.X.SX32 R73, R87, R69, 0x1, P5 ;  /* 0x0000004557497211 */ /* 0x004fc600028f0eff */
[----:B------:R1:W-:Y:S04]  /*3450*/  STL [R1+0x264], R71 ;  /* 0x0002644701007387 */ /* 0x0003e80000100800 */
[----:B------:R2:W-:Y:S01]  /*3460*/  STL [R1+0x26c], R73 ;  /* 0x00026c4901007387 */ /* 0x0005e20000100800 */
[-C--:B0-----:R-:W-:Y:S02]  /*3470*/  LEA.HI.X.SX32 R72, R89, R69.reuse, 0x1, P6 ;  /* 0x0000004559487211 */ /* 0x081fe400030f0eff */
        /* <DEDUP_REMOVED lines=8> */
[----:B------:R-:W-:Y:S02]  /*3500*/  CS2R R24, SRZ ;  /* 0x0000000000187805 */ /* 0x000fe4000001ff00 */
[C---:B--2---:R-:W-:Y:S01]  /*3510*/  LOP3.LUT R73, R99.reuse, 0x20, RZ, 0x3c, !PT ;  /* 0x0000002063497812 */ /* 0x044fe200078e3cff */
[----:B------:R1:W-:Y:S01]  /*3520*/  STL [R1+0x294], R71 ;  /* 0x0002944701007387 */ /* 0x0003e20000100800 */
[C---:B0-----:R-:W-:Y:S02]  /*3530*/  LOP3.LUT R72, R99.reuse, 0x30, RZ, 0x3c, !PT ;  /* 0x0000003063487812 */ /* 0x041fe400078e3cff */
[----:B-1----:R-:W-:-:S05]  /*3540*/  LOP3.LUT R71, R99, 0x10, RZ, 0x3c, !PT ;  /* 0x0000001063477812 */ /* 0x002fca00078e3cff */
[----:B------:R0:W-:Y:S04]  /*3550*/  STL [R1+0x2c0], R71 ;  /* 0x0002c04701007387 */ /* 0x0001e80000100800 */
[----:B------:R1:W-:Y:S04]  /*3560*/  STL [R1+0x2bc], R73 ;  /* 0x0002bc4901007387 */ /* 0x0003e80000100800 */
[----:B------:R2:W-:Y:S01]  /*3570*/  STL [R1+0x2b8], R72 ;  /* 0x0002b84801007387 */ /* 0x0005e20000100800 */
[C---:B0-----:R-:W-:Y:S02]  /*3580*/  LOP3.LUT R71, R99.reuse, 0x40, RZ, 0x3c, !PT ;  /* 0x0000004063477812 */ /* 0x041fe400078e3cff */
[----:B-1----:R-:W-:-:S03]  /*3590*/  LOP3.LUT R73, R99, 0x50, RZ, 0x3c, !PT ;  /* 0x0000005063497812 */ /* 0x002fc600078e3cff */
[----:B------:R0:W-:Y:S01]  /*35a0*/  STL [R1+0x2b4], R71 ;  /* 0x0002b44701007387 */ /* 0x0001e20000100800 */
[----:B--2---:R-:W-:-:S03]  /*35b0*/  LOP3.LUT R72, R99, 0x60, RZ, 0x3c, !PT ;  /* 0x0000006063487812 */ /* 0x004fc600078e3cff */
[----:B------:R1:W-:Y:S04]  /*35c0*/  STL [R1+0x2b0], R73 ;  /* 0x0002b04901007387 */ /* 0x0003e80000100800 */
[----:B------:R2:W-:Y:S01]  /*35d0*/  STL [R1+0x2ac], R72 ;  /* 0x0002ac4801007387 */ /* 0x0005e20000100800 */
[----:B0-----:R-:W-:Y:S02]  /*35e0*/  LOP3.LUT R71, R99, 0x70, RZ, 0x3c, !PT ;  /* 0x0000007063477812 */ /* 0x001fe400078e3cff */
[----:B-1----:R-:W-:-:S03]  /*35f0*/  LOP3.LUT R73, R20, 0x20, RZ, 0x3c, !PT ;  /* 0x0000002014497812 */ /* 0x002fc600078e3cff */
[----:B------:R0:W-:Y:S01]  /*3600*/  STL [R1+0x2a8], R71 ;  /* 0x0002a84701007387 */ /* 0x0001e20000100800 */
[C---:B--2---:R-:W-:Y:S02]  /*3610*/  LOP3.LUT R72, R20.reuse, 0x40, RZ, 0x3c, !PT ;  /* 0x0000004014487812 */ /* 0x044fe400078e3cff */
[----:B0-----:R-:W-:-:S07]  /*3620*/  LOP3.LUT R71, R20, 0x60, RZ, 0x3c, !PT ;  /* 0x0000006014477812 */ /* 0x001fce00078e3cff */
.L_x_2:
[----:B------:R-:W0:Y:S01]  /*3630*/  LDC R117, c[0x0][0x230] ;  /* 0x00008c00ff757b82 */ /* 0x000e220000000800 */
[----:B------:R-:W2:Y:S04]  /*3640*/  LDL R135, [R1+0x294] ;  /* 0x0002940001877983 */ /* 0x000ea80000100800 */
[----:B------:R-:W3:Y:S04]  /*3650*/  LDL R134, [R1+0x298] ;  /* 0x0002980001867983 */ /* 0x000ee80000100800 */
[----:B------:R-:W4:Y:S04]  /*3660*/  LDL R105, [R1+0x28c] ;  /* 0x00028c0001697983 */ /* 0x000f280000100800 */
[----:B------:R-:W5:Y:S04]  /*3670*/  LDL R104, [R1+0x284] ;  /* 0x0002840001687983 */ /* 0x000f680000100800 */
[----:B------:R-:W5:Y:S04]  /*3680*/  LDL R79, [R1+0x288] ;  /* 0x00028800014f7983 */ /* 0x000f680000100800 */
[----:B------:R-:W5:Y:S01]  /*3690*/  LDL R78, [R1+0x27c] ;  /* 0x00027c00014e7983 */ /* 0x000f620000100800 */
[----:B0-----:R-:W-:-:S03]  /*36a0*/  IMAD R117, R9, -0x80, R117 ;  /* 0xffffff8009757824 */ /* 0x001fc600078e0275 */
[----:B------:R-:W5:Y:S01]  /*36b0*/  LDL R19, [R1+0x280] ;  /* 0x0002800001137983 */ /* 0x000f620000100800 */
[----:B------:R-:W-:Y:S02]  /*36c0*/  PRMT R132, RZ, 0x7610, R132 ;  /* 0x00007610ff847816 */ /* 0x000fe40000000084 */
[----:B------:R-:W-:Y:S01]  /*36d0*/  PRMT R133, RZ, 0x7610, R133 ;  /* 0x00007610ff857816 */ /* 0x000fe20000000085 */
[----:B------:R-:W-:Y:S01]  /*36e0*/  STL [R1+0x2d4], R11 ;  /* 0x0002d40b01007387 */ /* 0x000fe20000100800 */
[C---:B------:R-:W-:Y:S02]  /*36f0*/  ISETP.GT.AND P0, PT, R117.reuse, RZ, PT ;  /* 0x000000ff7500720c */ /* 0x040fe40003f04270 */
[C---:B------:R-:W-:Y:S01]  /*3700*/  ISETP.GT.AND P1, PT, R117.reuse, 0x1, PT ;  /* 0x000000017500780c */ /* 0x040fe20003f24270 */
[----:B------:R-:W-:Y:S01]  /*3710*/  STL [R1+0x2d0], R20 ;  /* 0x0002d01401007387 */ /* 0x000fe20000100800 */
[C---:B------:R-:W-:Y:S02]  /*3720*/  ISETP.GT.AND P2, PT, R117.reuse, 0x2, PT ;  /* 0x000000027500780c */ /* 0x040fe40003f44270 */
[C---:B------:R-:W-:Y:S01]  /*3730*/  ISETP.GT.AND P3, PT, R117.reuse, 0x3, PT ;  /* 0x000000037500780c */ /* 0x040fe20003f64270 */
[----:B------:R0:W-:Y:S01]  /*3740*/  STL [R1+0x2cc], R69 ;  /* 0x0002cc4501007387 */ /* 0x0001e20000100800 */
[----:B------:R-:W-:-:S05]  /*3750*/  ISETP.GT.AND P4, PT, R117, 0x4, PT ;  /* 0x000000047500780c */ /* 0x000fca0003f84270 */
[----:B------:R-:W-:Y:S02]  /*3760*/  @P0 IMAD.MOV.U32 R73, RZ, RZ, R69 ;  /* 0x000000ffff490224 */ /* 0x000fe400078e0045 */
[----:B------:R-:W-:Y:S01]  /*3770*/  @P0 IMAD.MOV.U32 R72, RZ, RZ, R21 ;  /* 0x000000ffff480224 */ /* 0x000fe200078e0015 */
[----:B0-----:R-:W5:Y:S04]  /*3780*/  LDL.LU R69, [R1+0x290] ;  /* 0x0002900001457983 */ /* 0x001f680000300800 */
[----:B------:R2:W5:Y:S01]  /*3790*/  @P0 LDG.E.U8 R132, desc[UR18][R72.64] ;  /* 0x0000001248840981 */ /* 0x000562000c1e1100 */
[----:B------:R-:W-:Y:S02]  /*37a0*/  PRMT R86, RZ, 0x7610, R86 ;  /* 0x00007610ff567816 */ /* 0x000fe40000000056 */
[----:B------:R-:W-:Y:S01]  /*37b0*/  PRMT R101, RZ, 0x7610, R101 ;  /* 0x00007610ff657816 */ /* 0x000fe20000000065 */
[----:B------:R-:W5:Y:S01]  /*37c0*/  LDL R20, [R1+0x260] ;  /* 0x0002600001147983 */ /* 0x000f620000100800 */
[----:B------:R-:W-:-:S03]  /*37d0*/  PRMT R90, RZ, 0x7610, R90 ;  /* 0x00007610ff5a7816 */ /* 0x000fc6000000005a */
[----:B------:R-:W5:Y:S01]  /*37e0*/  LDL R11, [R1+0x258] ;  /* 0x00025800010b7983 */ /* 0x000f620000100800 */
[----:B--2---:R-:W-:-:S03]  /*37f0*/  @P1 IMAD.MOV.U32 R73, RZ, RZ, R135 ;  /* 0x000000ffff491224 */ /* 0x004fc600078e0087 */
[----:B------:R-:W2:Y:S01]  /*3800*/  LDL R135, [R1+0x278] ;  /* 0x0002780001877983 */ /* 0x000ea20000100800 */
[----:B---3--:R-:W-:-:S03]  /*3810*/  @P1 IMAD.MOV.U32 R72, RZ, RZ, R134 ;  /* 0x000000ffff481224 */ /* 0x008fc600078e0086 */
[----:B------:R-:W3:Y:S04]  /*3820*/  LDL R134, [R1+0x26c] ;  /* 0x00026c0001867983 */ /* 0x000ee80000100800 */
[----:B------:R4:W3:Y:S01]  /*3830*/  @P1 LDG.E.U8 R133, desc[UR18][R72.64] ;  /* 0x0000001248851981 */ /* 0x0008e2000c1e1100 */
[C---:B------:R-:W-:Y:S02]  /*3840*/  ISETP.GT.AND P1, PT, R117.reuse, 0x5, PT ;  /* 0x000000057500780c */ /* 0x040fe40003f24270 */
[----:B------:R-:W-:Y:S01]  /*3850*/  ISETP.GT.AND P0, PT, R117, 0x6, PT ;  /* 0x000000067500780c */ /* 0x000fe20003f04270 */
[----:B----4-:R-:W-:Y:S02]  /*3860*/  @P2 IMAD.MOV.U32 R73, RZ, RZ, R105 ;  /* 0x000000ffff492224 */ /* 0x010fe400078e0069 */
[----:B------:R-:W4:Y:S01]  /*3870*/  LDL R105, [R1+0x270] ;  /* 0x0002700001697983 */ /* 0x000f220000100800 */
[----:B-----5:R-:W-:-:S05]  /*3880*/  @P2 IMAD.MOV.U32 R72, RZ, RZ, R69 ;  /* 0x000000ffff482224 */ /* 0x020fca00078e0045 */
[----:B------:R0:W5:Y:S02]  /*3890*/  @P2 LDG.E.U8 R86, desc[UR18][R72.64] ;  /* 0x0000001248562981 */ /* 0x000164000c1e1100 */
[----:B0-----:R-:W-:Y:S02]  /*38a0*/  @P3 IMAD.MOV.U32 R72, RZ, RZ, R79 ;  /* 0x000000ffff483224 */ /* 0x001fe400078e004f */
[----:B------:R-:W-:Y:S01]  /*38b0*/  @P3 IMAD.MOV.U32 R73, RZ, RZ, R104 ;  /* 0x000000ffff493224 */ /* 0x000fe200078e0068 */
[----:B------:R-:W5:Y:S04]  /*38c0*/  LDL R79, [R1+0x268] ;  /* 0x00026800014f7983 */ /* 0x000f680000100800 */
[----:B------:R0:W5:Y:S04]  /*38d0*/  @P3 LDG.E.U8 R101, desc[UR18][R72.64] ;  /* 0x0000001248653981 */ /* 0x000168000c1e1100 */
[----:B------:R-:W5:Y:S01]  /*38e0*/  LDL R104, [R1+0x264] ;  /* 0x0002640001687983 */ /* 0x000f620000100800 */
[----:B0-----:R-:W-:-:S02]  /*38f0*/  @P4 IMAD.MOV.U32 R72, RZ, RZ, R19 ;  /* 0x000000ffff484224 */ /* 0x001fc400078e0013 */
[----:B------:R-:W-:Y:S01]  /*3900*/  @P4 IMAD.MOV.U32 R73, RZ, RZ, R78 ;  /* 0x000000ffff494224 */ /* 0x000fe200078e004e */
[----:B------:R-:W5:Y:S04]  /*3910*/  LDL R19, [R1+0x254] ;  /* 0x0002540001137983 */ /* 0x000f680000100800 */
[----:B------:R2:W5:Y:S04]  /*3920*/  @P4 LDG.E.U8 R90, desc[UR18][R72.64] ;  /* 0x00000012485a4981 */ /* 0x000568000c1e1100 */
[----:B------:R-:W5:Y:S04]  /*3930*/  LDL R78, [R1+0x25c] ;  /* 0x00025c00014e7983 */ /* 0x000f680000100800 */
[----:B------:R-:W3:Y:S01]  /*3940*/  LDL R73, [R1+0x274] ;  /* 0x0002740001497983 */ /* 0x000ee20000100800 */
[----:B------:R-:W-:-:S02]  /*3950*/  PRMT R89, RZ, 0x7610, R89 ;  /* 0x00007610ff597816 */ /* 0x000fc40000000059 */
[C---:B------:R-:W-:Y:S02]  /*3960*/  ISETP.GT.AND P2, PT, R117.reuse, 0x7, PT ;  /* 0x000000077500780c */ /* 0x040fe40003f44270 */
[----:B------:R-:W-:Y:S02]  /*3970*/  PRMT R84, RZ, 0x7610, R84 ;  /* 0x00007610ff547816 */ /* 0x000fe40000000054 */
[C---:B------:R-:W-:Y:S02]  /*3980*/  ISETP.GT.AND P3, PT, R117.reuse, 0x8, PT ;  /* 0x000000087500780c */ /* 0x040fe40003f64270 */
[----:B------:R-:W-:Y:S02]  /*3990*/  ISETP.GT.AND P4, PT, R117, 0x9, PT ;  /* 0x000000097500780c */ /* 0x000fe40003f84270 */
[----:B------:R-:W-:Y:S02]  /*39a0*/  PRMT R131, RZ, 0x7610, R131 ;  /* 0x00007610ff837816 */ /* 0x000fe40000000083 */
[----:B------:R-:W-:-:S02]  /*39b0*/  PRMT R103, RZ, 0x7610, R103 ;  /* 0x00007610ff677816 */ /* 0x000fc40000000067 */
[----:B------:R-:W-:Y:S01]  /*39c0*/  PRMT R114, RZ, 0x7610, R114 ;  /* 0x00007610ff727816 */ /* 0x000fe20000000072 */
[----:B--2---:R-:W-:Y:S02]  /*39d0*/  @P1 IMAD.MOV.U32 R72, RZ, RZ, R135 ;  /* 0x000000ffff481224 */ /* 0x004fe400078e0087 */
[----:B------:R-:W2:Y:S04]  /*39e0*/  LDL R135, [R1+0x250] ;  /* 0x0002500001877983 */ /* 0x000ea80000100800 */
[----:B---3--:R4:W3:Y:S02]  /*39f0*/  @P1 LDG.E.U8 R89, desc[UR18][R72.64] ;  /* 0x0000001248591981 */ /* 0x0088e4000c1e1100 */
[----:B----4-:R-:W-:Y:S02]  /*3a00*/  @P0 IMAD.MOV.U32 R72, RZ, RZ, R105 ;  /* 0x000000ffff480224 */ /* 0x010fe400078e0069 */
[----:B------:R-:W-:Y:S01]  /*3a10*/  @P0 IMAD.MOV.U32 R73, RZ, RZ, R134 ;  /* 0x000000ffff490224 */ /* 0x000fe200078e0086 */
[----:B------:R-:W4:Y:S04]  /*3a20*/  LDL R105, [R1+0x248] ;  /* 0x0002480001697983 */ /* 0x000f280000100800 */
[----:B------:R5:W3:Y:S04]  /*3a30*/  @P0 LDG.E.U8 R84, desc[UR18][R72.64] ;  /* 0x0000001248540981 */ /* 0x000ae8000c1e1100 */
[----:B------:R-:W3:Y:S01]  /*3a40*/  LDL R134, [R1+0x244] ;  /* 0x0002440001867983 */ /* 0x000ee20000100800 */
[----:B-----5:R-:W-:-:S02]  /*3a50*/  @P2 IMAD.MOV.U32 R72, RZ, RZ, R79 ;  /* 0x000000ffff482224 */ /* 0x020fc400078e004f */
[----:B------:R-:W-:Y:S01]  /*3a60*/  @P2 IMAD.MOV.U32 R73, RZ, RZ, R104 ;  /* 0x000000ffff492224 */ /* 0x000fe200078e0068 */
[----:B------:R-:W5:Y:S04]  /*3a70*/  LDL R79, [R1+0x23c] ;  /* 0x00023c00014f7983 */ /* 0x000f680000100800 */
[----:B------:R0:W3:Y:S04]  /*3a80*/  @P2 LDG.E.U8 R131, desc[UR18][R72.64] ;  /* 0x0000001248832981 */ /* 0x0000e8000c1e1100 */
[----:B------:R-:W4:Y:S01]  /*3a90*/  LDL R104, [R1+0x234] ;  /* 0x0002340001687983 */ /* 0x000f220000100800 */
[----:B0-----:R-:W-:-:S02]  /*3aa0*/  @P3 IMAD.MOV.U32 R72, RZ, RZ, R20 ;  /* 0x000000ffff483224 */ /* 0x001fc400078e0014 */
[----:B------:R-:W-:Y:S01]  /*3ab0*/  @P3 IMAD.MOV.U32 R73, RZ, RZ, R78 ;  /* 0x000000ffff493224 */ /* 0x000fe200078e004e */
[----:B------:R-:W3:Y:S04]  /*3ac0*/  LDL R20, [R1+0x238] ;  /* 0x0002380001147983 */ /* 0x000ee80000100800 */
[----:B------:R0:W4:Y:S04]  /*3ad0*/  @P3 LDG.E.U8 R103, desc[UR18][R72.64] ;  /* 0x0000001248673981 */ /* 0x000128000c1e1100 */
[----:B------:R-:W5:Y:S01]  /*3ae0*/  LDL R78, [R1+0x240] ;  /* 0x00024000014e7983 */ /* 0x000f620000100800 */
[----:B0-----:R-:W-:-:S02]  /*3af0*/  @P4 IMAD.MOV.U32 R72, RZ, RZ, R11 ;  /* 0x000000ffff484224 */ /* 0x001fc400078e000b */
[----:B------:R-:W-:Y:S01]  /*3b00*/  @P4 IMAD.MOV.U32 R73, RZ, RZ, R19 ;  /* 0x000000ffff494224 */ /* 0x000fe200078e0013 */
[----:B------:R-:W4:Y:S04]  /*3b10*/  LDL R11, [R1+0x230] ;  /* 0x00023000010b7983 */ /* 0x000f280000100800 */
[----:B------:R2:W4:Y:S04]  /*3b20*/  @P4 LDG.E.U8 R114, desc[UR18][R72.64] ;  /* 0x0000001248724981 */ /* 0x000528000c1e1100 */
[----:B------:R-:W4:Y:S04]  /*3b30*/  LDL R19, [R1+0x22c] ;  /* 0x00022c0001137983 */ /* 0x000f280000100800 */
[----:B------:R-:W4:Y:S01]  /*3b40*/  LDL R73, [R1+0x24c] ;  /* 0x00024c0001497983 */ /* 0x000f220000100800 */
[----:B------:R-:W-:-:S02]  /*3b50*/  ISETP.GT.AND P1, PT, R117, 0xa, PT ;  /* 0x0000000a7500780c */ /* 0x000fc40003f24270 */
[C---:B------:R-:W-:Y:S02]  /*3b60*/  ISETP.GT.AND P0, PT, R117.reuse, 0xb, PT ;  /* 0x0000000b7500780c */ /* 0x040fe40003f04270 */
[C---:B------:R-:W-:Y:S02]  /*3b70*/  ISETP.GT.AND P2, PT, R117.reuse, 0xc, PT ;  /* 0x0000000c7500780c */ /* 0x040fe40003f44270 */
[C---:B------:R-:W-:Y:S02]  /*3b80*/  ISETP.GT.AND P3, PT, R117.reuse, 0xd, PT ;  /* 0x0000000d7500780c */ /* 0x040fe40003f64270 */
[----:B------:R-:W-:Y:S02]  /*3b90*/  PRMT R76, RZ, 0x7610, R76 ;  /* 0x00007610ff4c7816 */ /* 0x000fe4000000004c */
[----:B------:R-:W-:Y:S02]  /*3ba0*/  ISETP.GT.AND P4, PT, R117, 0xe, PT ;  /* 0x0000000e7500780c */ /* 0x000fe40003f84270 */
[----:B------:R-:W-:-:S02]  /*3bb0*/  PRMT R74, RZ, 0x7610, R74 ;  /* 0x00007610ff4a7816 */ /* 0x000fc4000000004a */
[----:B------:R-:W-:Y:S02]  /*3bc0*/  PRMT R130, RZ, 0x7610, R130 ;  /* 0x00007610ff827816 */ /* 0x000fe40000000082 */
[----:B------:R-:W-:Y:S01]  /*3bd0*/  PRMT R115, RZ, 0x7610, R115 ;  /* 0x00007610ff737816 */ /* 0x000fe20000000073 */
[----:B--2---:R-:W-:Y:S01]  /*3be0*/  @P1 IMAD.MOV.U32 R72, RZ, RZ, R135 ;  /* 0x000000ffff481224 */ /* 0x004fe200078e0087 */
[----:B------:R-:W-:Y:S01]  /*3bf0*/  PRMT R129, RZ, 0x7610, R129 ;  /* 0x00007610ff817816 */ /* 0x000fe20000000081 */
[----:B------:R-:W2:Y:S04]  /*3c00*/  LDL R135, [R1+0x220] ;  /* 0x0002200001877983 */ /* 0x000ea80000100800 */
[----:B-----5:R3:W5:Y:S02]  /*3c10*/  @P2 LDG.E.U8 R74, desc[UR18][R78.64] ;  /* 0x000000124e4a2981 */ /* 0x020764000c1e1100 */
[----:B---3--:R-:W-:-:S02]  /*3c20*/  @P3 IMAD.MOV.U32 R78, RZ, RZ, R20 ;  /* 0x000000ffff4e3224 */ /* 0x008fc400078e0014 */
[----:B----4-:R-:W-:Y:S01]  /*3c30*/  @P3 IMAD.MOV.U32 R79, RZ, RZ, R104 ;  /* 0x000000ffff4f3224 */ /* 0x010fe200078e0068 */
[----:B------:R-:W3:Y:S04]  /*3c40*/  LDL R20, [R1+0x210] ;  /* 0x0002100001147983 */ /* 0x000ee80000100800 */
[----:B------:R0:W4:Y:S04]  /*3c50*/  @P3 LDG.E.U8 R115, desc[UR18][R78.64] ;  /* 0x000000124e733981 */ /* 0x000128000c1e1100 */
[----:B------:R-:W5:Y:S04]  /*3c60*/  LDL R104, [R1+0x20c] ;  /* 0x00020c0001687983 */ /* 0x000f680000100800 */
[----:B------:R1:W4:Y:S01]  /*3c70*/  @P1 LDG.E.U8 R76, desc[UR18][R72.64] ;  /* 0x00000012484c1981 */ /* 0x000322000c1e1100 */
[----:B0-----:R-:W-:-:S02]  /*3c80*/  @P4 IMAD.MOV.U32 R78, RZ, RZ, R11 ;  /* 0x000000ffff4e4224 */ /* 0x001fc400078e000b */
[----:B-1----:R-:W-:Y:S02]  /*3c90*/  @P0 IMAD.MOV.U32 R72, RZ, RZ, R105 ;  /* 0x000000ffff480224 */ /* 0x002fe400078e0069 */
[----:B------:R-:W-:Y:S02]  /*3ca0*/  @P0 IMAD.MOV.U32 R73, RZ, RZ, R134 ;  /* 0x000000ffff490224 */ /* 0x000fe400078e0086 */
[----:B------:R-:W-:Y:S01]  /*3cb0*/  @P4 IMAD.MOV.U32 R79, RZ, RZ, R19 ;  /* 0x000000ffff4f4224 */ /* 0x000fe200078e0013 */
[----:B------:R-:W-:Y:S01]  /*3cc0*/  ISETP.GT.AND P1, PT, R117, 0xf, PT ;  /* 0x0000000f7500780c */ /* 0x000fe20003f24270 */
[----:B------:R-:W3:Y:S04]  /*3cd0*/  LDL R134, [R1+0x214] ;  /* 0x0002140001867983 */ /* 0x000ee80000100800 */
[----:B------:R0:W4:Y:S04]  /*3ce0*/  @P0 LDG.E.U8 R130, desc[UR18][R72.64] ;  /* 0x0000001248820981 */ /* 0x000128000c1e1100 */
[----:B------:R-:W5:Y:S04]  /*3cf0*/  LDL R105, [R1+0x218] ;  /* 0x0002180001697983 */ /* 0x000f680000100800 */
[----:B------:R-:W4:Y:S01]  /*3d00*/  LDL R19, [R1+0x204] ;  /* 0x0002040001137983 */ /* 0x000f220000100800 */
[----:B0-----:R-:W-:-:S03]  /*3d10*/  PRMT R72, RZ, 0x7610, R72 ;  /* 0x00007610ff487816 */ /* 0x001fc60000000048 */
[----:B------:R-:W4:Y:S04]  /*3d20*/  LDL R11, [R1+0x208] ;  /* 0x00020800010b7983 */ /* 0x000f280000100800 */
[----:B------:R0:W4:Y:S04]  /*3d30*/  @P4 LDG.E.U8 R72, desc[UR18][R78.64] ;  /* 0x000000124e484981 */ /* 0x000128000c1e1100 */
[----:B------:R-:W0:Y:S04]  /*3d40*/  LDL R78, [R1+0x224] ;  /* 0x00022400014e7983 */ /* 0x000e280000100800 */
[----:B------:R-:W0:Y:S01]  /*3d50*/  LDL R79, [R1+0x228] ;  /* 0x00022800014f7983 */ /* 0x000e220000100800 */
[----:B------:R-:W-:-:S02]  /*3d60*/  ISETP.GT.AND P0, PT, R117, 0x10, PT ;  /* 0x000000107500780c */ /* 0x000fc40003f04270 */
[----:B0-----:R-:W-:-:S04]  /*3d70*/  @P1 LOP3.LUT R79, R79, R78, RZ, 0x3c, !PT ;  /* 0x0000004e4f4f1212 */ /* 0x001fc800078e3cff */
[----:B------:R-:W-:-:S04]  /*3d80*/  @P1 LOP3.LUT R78, R79, R78, RZ, 0x3c, !PT ;  /* 0x0000004e4f4e1212 */ /* 0x000fc800078e3cff */
[----:B------:R-:W-:-:S05]  /*3d90*/  @P1 LOP3.LUT R79, R79, R78, RZ, 0x3c, !PT ;  /* 0x0000004e4f4f1212 */ /* 0x000fca00078e3cff */
[----:B------:R2:W4:Y:S04]  /*3da0*/  @P1 LDG.E.U8 R129, desc[UR18][R78.64] ;  /* 0x000000124e811981 */ /* 0x000528000c1e1100 */
[----:B------:R-:W3:Y:S01]  /*3db0*/  LDL R79, [R1+0x21c] ;  /* 0x00021c00014f7983 */ /* 0x000ee20000100800 */
[C---:B------:R-:W-:Y:S01]  /*3dc0*/  ISETP.GT.AND P2, PT, R117.reuse, 0x11, PT ;  /* 0x000000117500780c */ /* 0x040fe20003f44270 */
[----:B--2---:R-:W-:Y:S01]  /*3dd0*/  @P0 IMAD.MOV.U32 R78, RZ, RZ, R135 ;  /* 0x000000ffff4e0224 */ /* 0x004fe200078e0087 */
[----:B------:R-:W-:Y:S01]  /*3de0*/  PRMT R71, RZ, 0x7610, R71 ;  /* 0x00007610ff477816 */ /* 0x000fe20000000047 */
[----:B------:R-:W2:Y:S01]  /*3df0*/  LDL R135, [R1+0x1f8] ;  /* 0x0001f80001877983 */ /* 0x000ea20000100800 */
[C---:B------:R-:W-:Y:S02]  /*3e00*/  ISETP.GT.AND P3, PT, R117.reuse, 0x12, PT ;  /* 0x000000127500780c */ /* 0x040fe40003f64270 */
[----:B------:R-:W-:-:S02]  /*3e10*/  ISETP.GT.AND P4, PT, R117, 0x13, PT ;  /* 0x000000137500780c */ /* 0x000fc40003f84270 */
[----:B------:R-:W-:Y:S02]  /*3e20*/  PRMT R116, RZ, 0x7610, R116 ;  /* 0x00007610ff747816 */ /* 0x000fe40000000074 */
[----:B------:R-:W-:Y:S02]  /*3e30*/  PRMT R75, RZ, 0x7610, R75 ;  /* 0x00007610ff4b7816 */ /* 0x000fe4000000004b */
[----:B------:R-:W-:Y:S01]  /*3e40*/  PRMT R128, RZ, 0x7610, R128 ;  /* 0x00007610ff807816 */ /* 0x000fe20000000080 */
[----:B---3--:R5:W3:Y:S02]  /*3e50*/  @P0 LDG.E.U8 R71, desc[UR18][R78.64] ;  /* 0x000000124e470981 */ /* 0x008ae4000c1e1100 */
[----:B-----5:R-:W-:Y:S02]  /*3e60*/  @P2 IMAD.MOV.U32 R78, RZ, RZ, R105 ;  /* 0x000000ffff4e2224 */ /* 0x020fe400078e0069 */
[----:B------:R-:W-:Y:S01]  /*3e70*/  @P2 IMAD.MOV.U32 R79, RZ, RZ, R134 ;  /* 0x000000ffff4f2224 */ /* 0x000fe200078e0086 */
[----:B------:R-:W-:Y:S01]  /*3e80*/  ISETP.GT.AND P1, PT, R117, 0x14, PT ;  /* 0x000000147500780c */ /* 0x000fe20003f24270 */
[----:B------:R-:W5:Y:S04]  /*3e90*/  LDL R134, [R1+0x1ec] ;  /* 0x0001ec0001867983 */ /* 0x000f680000100800 */
[----:B------:R0:W3:Y:S01]  /*3ea0*/  @P2 LDG.E.U8 R116, desc[UR18][R78.64] ;  /* 0x000000124e742981 */ /* 0x0000e2000c1e1100 */
[----:B------:R-:W-:-:S03]  /*3eb0*/  PRMT R73, RZ, 0x7610, R73 ;  /* 0x00007610ff497816 */ /* 0x000fc60000000049 */
[----:B------:R-:W5:Y:S01]  /*3ec0*/  LDL R105, [R1+0x1f0] ;  /* 0x0001f00001697983 */ /* 0x000f620000100800 */
[----:B0-----:R-:W-:Y:S02]  /*3ed0*/  @P3 IMAD.MOV.U32 R78, RZ, RZ, R20 ;  /* 0x000000ffff4e3224 */ /* 0x001fe400078e0014 */
[----:B------:R-:W-:Y:S01]  /*3ee0*/  @P3 IMAD.MOV.U32 R79, RZ, RZ, R104 ;  /* 0x000000ffff4f3224 */ /* 0x000fe200078e0068 */
[----:B------:R-:W3:Y:S04]  /*3ef0*/  LDL R20, [R1+0x1e8] ;  /* 0x0001e80001147983 */ /* 0x000ee80000100800 */
[----:B------:R4:W3:Y:S04]  /*3f00*/  @P3 LDG.E.U8 R75, desc[UR18][R78.64] ;  /* 0x000000124e4b3981 */ /* 0x0008e8000c1e1100 */
[----:B------:R-:W3:Y:S01]  /*3f10*/  LDL R104, [R1+0x1e4] ;  /* 0x0001e40001687983 */ /* 0x000ee20000100800 */
[----:B----4-:R-:W-:-:S02]  /*3f20*/  @P4 IMAD.MOV.U32 R78, RZ, RZ, R11 ;  /* 0x000000ffff4e4224 */ /* 0x010fc400078e000b */
[----:B------:R-:W-:Y:S01]  /*3f30*/  @P4 IMAD.MOV.U32 R79, RZ, RZ, R19 ;  /* 0x000000ffff4f4224 */ /* 0x000fe200078e0013 */
[----:B------:R-:W4:Y:S04]  /*3f40*/  LDL R11, [R1+0x1e0] ;  /* 0x0001e000010b7983 */ /* 0x000f280000100800 */
[----:B------:R0:W4:Y:S04]  /*3f50*/  @P4 LDG.E.U8 R128, desc[UR18][R78.64] ;  /* 0x000000124e804981 */ /* 0x000128000c1e1100 */
[----:B------:R-:W4:Y:S04]  /*3f60*/  LDL R19, [R1+0x1dc] ;  /* 0x0001dc0001137983 */ /* 0x000f280000100800 */
[----:B------:R-:W0:Y:S04]  /*3f70*/  LDL R78, [R1+0x1fc] ;  /* 0x0001fc00014e7983 */ /* 0x000e280000100800 */
[----:B------:R-:W0:Y:S01]  /*3f80*/  LDL R79, [R1+0x200] ;  /* 0x00020000014f7983 */ /* 0x000e220000100800 */
[----:B------:R-:W-:-:S02]  /*3f90*/  ISETP.GT.AND P0, PT, R117, 0x15, PT ;  /* 0x000000157500780c */ /* 0x000fc40003f04270 */
[----:B0-----:R-:W-:-:S04]  /*3fa0*/  @P1 LOP3.LUT R79, R79, R78, RZ, 0x3c, !PT ;  /* 0x0000004e4f4f1212 */ /* 0x001fc800078e3cff */
[----:B------:R-:W-:-:S04]  /*3fb0*/  @P1 LOP3.LUT R78, R79, R78, RZ, 0x3c, !PT ;  /* 0x0000004e4f4e1212 */ /* 0x000fc800078e3cff */
[----:B------:R-:W-:-:S05]  /*3fc0*/  @P1 LOP3.LUT R79, R79, R78, RZ, 0x3c, !PT ;  /* 0x0000004e4f4f1212 */ /* 0x000fca00078e3cff */
[----:B------:R2:W4:Y:S04]  /*3fd0*/  @P1 LDG.E.U8 R73, desc[UR18][R78.64] ;  /* 0x000000124e491981 */ /* 0x000528000c1e1100 */
[----:B------:R-:W5:Y:S01]  /*3fe0*/  LDL R79, [R1+0x1f4] ;  /* 0x0001f400014f7983 */ /* 0x000f620000100800 */
        /* <DEDUP_REMOVED lines=9> */
[----:B-----5:R0:W5:Y:S02]  /*4080*/  @P0 LDG.E.U8 R77, desc[UR18][R78.64] ;  /* 0x000000124e4d0981 */ /* 0x020164000c1e1100 */
[----:B0-----:R-:W-:Y:S02]  /*4090*/  @P2 IMAD.MOV.U32 R78, RZ, RZ, R105 ;  /* 0x000000ffff4e2224 */ /* 0x001fe400078e0069 */
[----:B------:R-:W-:Y:S01]  /*40a0*/  @P2 IMAD.MOV.U32 R79, RZ, RZ, R134 ;  /* 0x000000ffff4f2224 */ /* 0x000fe200078e0086 */
[----:B------:R-:W-:Y:S01]  /*40b0*/  ISETP.GT.AND P1, PT, R117, 0x19, PT ;  /* 0x000000197500780c */ /* 0x000fe20003f24270 */
[----:B------:R-:W5:Y:S04]  /*40c0*/  LDL R134, [R1+0x1c4] ;  /* 0x0001c40001867983 */ /* 0x000f680000100800 */
[----:B------:R3:W5:Y:S01]  /*40d0*/  @P2 LDG.E.U8 R159, desc[UR18][R78.64] ;  /* 0x000000124e9f2981 */ /* 0x000762000c1e1100 */
[----:B------:R-:W-:-:S03]  /*40e0*/  PRMT R167, RZ, 0x7610, R167 ;  /* 0x00007610ffa77816 */ /* 0x000fc600000000a7 */
[----:B------:R-:W5:Y:S01]  /*40f0*/  LDL R105, [R1+0x1c8] ;  /* 0x0001c80001697983 */ /* 0x000f620000100800 */
[----:B---3--:R-:W-:Y:S02]  /*4100*/  @P3 IMAD.MOV.U32 R78, RZ, RZ, R20 ;  /* 0x000000ffff4e3224 */ /* 0x008fe400078e0014 */
        /* <DEDUP_REMOVED lines=161> */
[----:B------:R-:W-:Y:S02]  /*4b20*/  ISETP.GT.AND P3, PT, R117, 0x30, PT ;  /* 0x000000307500780c */ /* 0x000fe40003f64270 */
[----:B------:R-:W-:-:S02]  /*4b30*/  PRMT R93, RZ, 0x7610, R93 ;  /* 0x00007610ff5d7816 */ /* 0x000fc4000000005d */
[----:B------:R-:W-:Y:S02]  /*4b40*/  ISETP.GT.AND P4, PT, R117, 0x31, PT ;  /* 0x000000317500780c */ /* 0x000fe40003f84270 */
[----:B------:R-:W-:Y:S02]  /*4b50*/  PRMT R109, RZ, 0x7610, R109 ;  /* 0x00007610ff6d7816 */ /* 0x000fe4000000006d */
[----:B------:R-:W-:Y:S01]  /*4b60*/  PRMT R96, RZ, 0x7610, R96 ;  /* 0x00007610ff607816 */ /* 0x000fe20000000060 */
[----:B-----5:R0:W5:Y:S02]  /*4b70*/  @P0 LDG.E.U8 R122, desc[UR18][R78.64] ;  /* 0x000000124e7a0981 */ /* 0x020164000c1e1100 */
[----:B0-----:R-:W-:Y:S02]  /*4b80*/  @P2 IMAD.MOV.U32 R78, RZ, RZ, R105 ;  /* 0x000000ffff4e2224 */ /* 0x001fe400078e0069 */
[----:B------:R-:W-:Y:S01]  /*4b90*/  @P2 IMAD.MOV.U32 R79, RZ, RZ, R134 ;  /* 0x000000ffff4f2224 */ /* 0x000fe200078e0086 */
[----:B------:R-:W2:Y:S04]  /*4ba0*/  LDL R105, [R1+0xfc] ;  /* 0x0000fc0001697983 */ /* 0x000ea80000100800 */
[----:B------:R3:W5:Y:S04]  /*4bb0*/  @P2 LDG.E.U8 R93, desc[UR18][R78.64] ;  /* 0x000000124e5d2981 */ /* 0x000768000c1e1100 */
[----:B------:R-:W5:Y:S01]  /*4bc0*/  LDL R134, [R1+0x108] ;  /* 0x0001080001867983 */ /* 0x000f620000100800 */
[----:B---3--:R-:W-:-:S03]  /*4bd0*/  @P3 IMAD.MOV.U32 R79, RZ, RZ, R104 ;  /* 0x000000ffff4f3224 */ /* 0x008fc600078e0068 */
[----:B------:R-:W2:Y:S01]  /*4be0*/  LDL R104, [R1+0x100] ;  /* 0x0001000001687983 */ /* 0x000ea20000100800 */
[----:B------:R-:W-:Y:S01]  /*4bf0*/  @P3 IMAD.MOV.U32 R78, RZ, RZ, R20 ;  /* 0x000000ffff4e3224 */ /* 0x000fe200078e0014 */
[----:B------:R-:W-:Y:S02]  /*4c00*/  ISETP.GT.AND P2, PT, R117, 0x34, PT ;  /* 0x000000347500780c */ /* 0x000fe40003f44270 */
[----:B------:R-:W-:Y:S01]  /*4c10*/  PRMT R110, RZ, 0x7610, R110 ;  /* 0x00007610ff6e7816 */ /* 0x000fe2000000006e */
[----:B------:R-:W3:Y:S04]  /*4c20*/  LDL R20, [R1+0xf8] ;  /* 0x0000f80001147983 */ /* 0x000ee80000100800 */
[----:B------:R4:W5:Y:S02]  /*4c30*/  @P3 LDG.E.U8 R109, desc[UR18][R78.64] ;  /* 0x000000124e6d3981 */ /* 0x000964000c1e1100 */
[----:B----4-:R-:W-:-:S02]  /*4c40*/  @P4 IMAD.MOV.U32 R78, RZ, RZ, R11 ;  /* 0x000000ffff4e4224 */ /* 0x010fc400078e000b */
[----:B------:R-:W-:Y:S01]  /*4c50*/  @P4 IMAD.MOV.U32 R79, RZ, RZ, R19 ;  /* 0x000000ffff4f4224 */ /* 0x000fe200078e0013 */
[----:B------:R-:W4:Y:S04]  /*4c60*/  LDL R11, [R1+0xf0] ;  /* 0x0000f000010b7983 */ /* 0x000f280000100800 */
[----:B------:R0:W4:Y:S04]  /*4c70*/  @P4 LDG.E.U8 R96, desc[UR18][R78.64] ;  /* 0x000000124e604981 */ /* 0x000128000c1e1100 */
[----:B------:R-:W4:Y:S04]  /*4c80*/  LDL R19, [R1+0xec] ;  /* 0x0000ec0001137983 */ /* 0x000f280000100800 */
[----:B------:R-:W0:Y:S04]  /*4c90*/  LDL R78, [R1+0x10c] ;  /* 0x00010c00014e7983 */ /* 0x000e280000100800 */
[----:B------:R-:W0:Y:S04]  /*4ca0*/  LDL R79, [R1+0x110] ;  /* 0x00011000014f7983 */ /* 0x000e280000100800 */
[----:B--2---:R3:W2:Y:S04]  /*4cb0*/  @P2 LDG.E.U8 R110, desc[UR18][R104.64] ;  /* 0x00000012686e2981 */ /* 0x0046a8000c1e1100 */
[----:B------:R-:W4:Y:S01]  /*4cc0*/  LDL R105, [R1+0xf4] ;  /* 0x0000f40001697983 */ /* 0x000f220000100800 */
[----:B------:R-:W-:-:S02]  /*4cd0*/  ISETP.GT.AND P1, PT, R117, 0x32, PT ;  /* 0x000000327500780c */ /* 0x000fc40003f24270 */
[C---:B------:R-:W-:Y:S02]  /*4ce0*/  ISETP.GT.AND P0, PT, R117.reuse, 0x33, PT ;  /* 0x000000337500780c */ /* 0x040fe40003f04270 */
[----:B------:R-:W-:Y:S02]  /*4cf0*/  PRMT R121, RZ, 0x7610, R121 ;  /* 0x00007610ff797816 */ /* 0x000fe40000000079 */
[C---:B------:R-:W-:Y:S02]  /*4d00*/  ISETP.GT.AND P3, PT, R117.reuse, 0x35, PT ;  /* 0x000000357500780c */ /* 0x040fe40003f64270 */
[----:B------:R-:W-:Y:S02]  /*4d10*/  PRMT R94, RZ, 0x7610, R94 ;  /* 0x00007610ff5e7816 */ /* 0x000fe4000000005e */
[----:B------:R-:W-:-:S03]  /*4d20*/  ISETP.GT.AND P4, PT, R117, 0x36, PT ;  /* 0x000000367500780c */ /* 0x000fc60003f84270 */
[----:B0-----:R-:W-:-:S04]  /*4d30*/  @P1 LOP3.LUT R79, R79, R78, RZ, 0x3c, !PT ;  /* 0x0000004e4f4f1212 */ /* 0x001fc800078e3cff */
[----:B------:R-:W-:-:S04]  /*4d40*/  @P1 LOP3.LUT R78, R79, R78, RZ, 0x3c, !PT ;  /* 0x0000004e4f4e1212 */ /* 0x000fc800078e3cff */
[----:B------:R-:W-:-:S05]  /*4d50*/  @P1 LOP3.LUT R79, R79, R78, RZ, 0x3c, !PT ;  /* 0x0000004e4f4f1212 */ /* 0x000fca00078e3cff */
[----:B------:R5:W2:Y:S01]  /*4d60*/  @P1 LDG.E.U8 R121, desc[UR18][R78.64] ;  /* 0x000000124e791981 */ /* 0x000aa2000c1e1100 */
[----:B---3--:R-:W-:Y:S02]  /*4d70*/  @P3 IMAD.MOV.U32 R104, RZ, RZ, R20 ;  /* 0x000000ffff683224 */ /* 0x008fe400078e0014 */
[----:B-----5:R-:W-:Y:S02]  /*4d80*/  @P0 IMAD.MOV.U32 R78, RZ, RZ, R134 ;  /* 0x000000ffff4e0224 */ /* 0x020fe400078e0086 */
[----:B------:R-:W-:Y:S01]  /*4d90*/  @P0 IMAD.MOV.U32 R79, RZ, RZ, R135 ;  /* 0x000000ffff4f0224 */ /* 0x000fe200078e0087 */
[----:B------:R-:W-:Y:S01]  /*4da0*/  PRMT R120, RZ, 0x7610, R120 ;  /* 0x00007610ff787816 */ /* 0x000fe20000000078 */
[----:B------:R-:W3:Y:S04]  /*4db0*/  LDL R135, [R1+0xdc] ;  /* 0x0000dc0001877983 */ /* 0x000ee80000100800 */
[----:B------:R0:W5:Y:S04]  /*4dc0*/  @P0 LDG.E.U8 R94, desc[UR18][R78.64] ;  /* 0x000000124e5e0981 */ /* 0x000168000c1e1100 */
[----:B------:R-:W2:Y:S01]  /*4dd0*/  LDL R134, [R1+0xe0] ;  /* 0x0000e00001867983 */ /* 0x000ea20000100800 */
[----:B------:R-:W-:-:S02]  /*4de0*/  ISETP.GT.AND P1, PT, R117, 0x37, PT ;  /* 0x000000377500780c */ /* 0x000fc40003f24270 */
[----:B------:R-:W-:Y:S01]  /*4df0*/  PRMT R106, RZ, 0x7610, R106 ;  /* 0x00007610ff6a7816 */ /* 0x000fe2000000006a */
[----:B------:R-:W5:Y:S01]  /*4e00*/  LDL R20, [R1+0xd0] ;  /* 0x0000d00001147983 */ /* 0x000f620000100800 */
[----:B0-----:R-:W-:-:S06]  /*4e10*/  PRMT R78, RZ, 0x7610, R78 ;  /* 0x00007610ff4e7816 */ /* 0x001fcc000000004e */
[----:B----4-:R0:W4:Y:S02]  /*4e20*/  @P3 LDG.E.U8 R78, desc[UR18][R104.64] ;  /* 0x00000012684e3981 */ /* 0x010124000c1e1100 */
[----:B0-----:R-:W-:Y:S02]  /*4e30*/  @P4 IMAD.MOV.U32 R104, RZ, RZ, R11 ;  /* 0x000000ffff684224 */ /* 0x001fe400078e000b */
[----:B------:R-:W-:Y:S01]  /*4e40*/  @P4 IMAD.MOV.U32 R105, RZ, RZ, R19 ;  /* 0x000000ffff694224 */ /* 0x000fe200078e0013 */
[----:B------:R-:W-:Y:S01]  /*4e50*/  ISETP.GT.AND P0, PT, R117, 0x38, PT ;  /* 0x000000387500780c */ /* 0x000fe20003f04270 */
[----:B------:R-:W4:Y:S04]  /*4e60*/  LDL R19, [R1+0xc4] ;  /* 0x0000c40001137983 */ /* 0x000f280000100800 */
[----:B------:R0:W4:Y:S01]  /*4e70*/  @P4 LDG.E.U8 R120, desc[UR18][R104.64] ;  /* 0x0000001268784981 */ /* 0x000122000c1e1100 */
[----:B------:R-:W-:-:S02]  /*4e80*/  PRMT R79, RZ, 0x7610, R79 ;  /* 0x00007610ff4f7816 */ /* 0x000fc4000000004f */
[----:B------:R-:W-:Y:S01]  /*4e90*/  ISETP.GT.AND P2, PT, R117, 0x39, PT ;  /* 0x000000397500780c */ /* 0x000fe20003f44270 */
[----:B------:R-:W4:Y:S04]  /*4ea0*/  LDL R11, [R1+0xc8] ;  /* 0x0000c800010b7983 */ /* 0x000f280000100800 */
[----:B------:R-:W0:Y:S04]  /*4eb0*/  LDL R104, [R1+0xe4] ;  /* 0x0000e40001687983 */ /* 0x000e280000100800 */
[----:B------:R-:W0:Y:S02]  /*4ec0*/  LDL R105, [R1+0xe8] ;  /* 0x0000e80001697983 */ /* 0x000e240000100800 */
[----:B0-----:R-:W-:-:S04]  /*4ed0*/  @P1 LOP3.LUT R105, R105, R104, RZ, 0x3c, !PT ;  /* 0x0000006869691212 */ /* 0x001fc800078e3cff */
[----:B------:R-:W-:-:S04]  /*4ee0*/  @P1 LOP3.LUT R104, R105, R104, RZ, 0x3c, !PT ;  /* 0x0000006869681212 */ /* 0x000fc800078e3cff */
[----:B------:R-:W-:-:S05]  /*4ef0*/  @P1 LOP3.LUT R105, R105, R104, RZ, 0x3c, !PT ;  /* 0x0000006869691212 */ /* 0x000fca00078e3cff */
[----:B------:R2:W4:Y:S02]  /*4f00*/  @P1 LDG.E.U8 R79, desc[UR18][R104.64] ;  /* 0x00000012684f1981 */ /* 0x000524000c1e1100 */
[----:B--2---:R-:W-:Y:S02]  /*4f10*/  @P0 IMAD.MOV.U32 R104, RZ, RZ, R134 ;  /* 0x000000ffff680224 */ /* 0x004fe400078e0086 */
[----:B---3--:R-:W-:Y:S01]  /*4f20*/  @P0 IMAD.MOV.U32 R105, RZ, RZ, R135 ;  /* 0x000000ffff690224 */ /* 0x008fe200078e0087 */
[----:B------:R-:W-:Y:S01]  /*4f30*/  PRMT R83, RZ, 0x7610, R83 ;  /* 0x00007610ff537816 */ /* 0x000fe20000000053 */
[----:B------:R-:W2:Y:S04]  /*4f40*/  LDL R135, [R1+0xbc] ;  /* 0x0000bc0001877983 */ /* 0x000ea80000100800 */
[----:B------:R0:W3:Y:S04]  /*4f50*/  @P0 LDG.E.U8 R106, desc[UR18][R104.64] ;  /* 0x00000012686a0981 */ /* 0x0000e8000c1e1100 */
[----:B------:R-:W2:Y:S04]  /*4f60*/  LDL R134, [R1+0xc0] ;  /* 0x0000c00001867983 */ /* 0x000ea80000100800 */
[----:B------:R-:W0:Y:S04]  /*4f70*/  LDL R104, [R1+0xd4] ;  /* 0x0000d40001687983 */ /* 0x000e280000100800 */
[----:B------:R-:W0:Y:S01]  /*4f80*/  LDL R105, [R1+0xd8] ;  /* 0x0000d80001697983 */ /* 0x000e220000100800 */
[----:B------:R-:W-:-:S02]  /*4f90*/  ISETP.GT.AND P3, PT, R117, 0x3a, PT ;  /* 0x0000003a7500780c */ /* 0x000fc40003f64270 */
[----:B0-----:R-:W-:-:S04]  /*4fa0*/  @P2 LOP3.LUT R105, R105, R104, RZ, 0x3c, !PT ;  /* 0x0000006869692212 */ /* 0x001fc800078e3cff */
[----:B------:R-:W-:-:S04]  /*4fb0*/  @P2 LOP3.LUT R104, R105, R104, RZ, 0x3c, !PT ;  /* 0x0000006869682212 */ /* 0x000fc800078e3cff */
[----:B------:R-:W-:-:S05]  /*4fc0*/  @P2 LOP3.LUT R105, R105, R104, RZ, 0x3c, !PT ;  /* 0x0000006869692212 */ /* 0x000fca00078e3cff */
[----:B------:R5:W3:Y:S04]  /*4fd0*/  @P2 LDG.E.U8 R83, desc[UR18][R104.64] ;  /* 0x0000001268532981 */ /* 0x000ae8000c1e1100 */
[----:B------:R-:W4:Y:S01]  /*4fe0*/  LDL R105, [R1+0xcc] ;  /* 0x0000cc0001697983 */ /* 0x000f220000100800 */
[C---:B------:R-:W-:Y:S01]  /*4ff0*/  ISETP.GT.AND P4, PT, R117.reuse, 0x3b, PT ;  /* 0x0000003b7500780c */ /* 0x040fe20003f84270 */
[----:B-----5:R-:W-:Y:S01]  /*5000*/  @P3 IMAD.MOV.U32 R104, RZ, RZ, R20 ;  /* 0x000000ffff683224 */ /* 0x020fe200078e0014 */
[----:B------:R-:W-:Y:S01]  /*5010*/  PRMT R119, RZ, 0x7610, R119 ;  /* 0x00007610ff777816 */ /* 0x000fe20000000077 */
[----:B------:R-:W5:Y:S01]  /*5020*/  LDL R20, [R1+0xa8] ;  /* 0x0000a80001147983 */ /* 0x000f620000100800 */
[----:B------:R-:W-:Y:S02]  /*5030*/  PRMT R80, RZ, 0x7610, R80 ;  /* 0x00007610ff507816 */ /* 0x000fe40000000050 */
[----:B------:R-:W-:-:S02]  /*5040*/  ISETP.GT.AND P1, PT, R117, 0x3c, PT ;  /* 0x0000003c7500780c */ /* 0x000fc40003f24270 */
[----:B----4-:R0:W4:Y:S05]  /*5050*/  @P3 LDG.E.U8 R119, desc[UR18][R104.64] ;  /* 0x0000001268773981 */ /* 0x01012a000c1e1100 */
[----:B0-----:R-:W-:Y:S02]  /*5060*/  @P4 IMAD.MOV.U32 R104, RZ, RZ, R11 ;  /* 0x000000ffff684224 */ /* 0x001fe400078e000b */
[----:B------:R-:W-:Y:S01]  /*5070*/  @P4 IMAD.MOV.U32 R105, RZ, RZ, R19 ;  /* 0x000000ffff694224 */ /* 0x000fe200078e0013 */
[----:B------:R-:W-:Y:S01]  /*5080*/  ISETP.GT.AND P0, PT, R117, 0x3d, PT ;  /* 0x0000003d7500780c */ /* 0x000fe20003f04270 */
[----:B------:R-:W3:Y:S04]  /*5090*/  LDL R19, [R1+0x9c] ;  /* 0x00009c0001137983 */ /* 0x000ee80000100800 */
[----:B------:R0:W4:Y:S01]  /*50a0*/  @P4 LDG.E.U8 R80, desc[UR18][R104.64] ;  /* 0x0000001268504981 */ /* 0x000122000c1e1100 */
[----:B------:R-:W-:-:S02]  /*50b0*/  PRMT R88, RZ, 0x7610, R88 ;  /* 0x00007610ff587816 */ /* 0x000fc40000000058 */
[----:B------:R-:W-:Y:S01]  /*50c0*/  ISETP.GT.AND P2, PT, R117, 0x3e, PT ;  /* 0x0000003e7500780c */ /* 0x000fe20003f44270 */
[----:B------:R-:W3:Y:S01]  /*50d0*/  LDL R11, [R1+0xa0] ;  /* 0x0000a000010b7983 */ /* 0x000ee20000100800 */
[----:B0-----:R-:W-:-:S06]  /*50e0*/  PRMT R104, RZ, 0x7610, R104 ;  /* 0x00007610ff687816 */ /* 0x001fcc0000000068 */
[----:B--2---:R0:W2:Y:S04]  /*50f0*/  @P1 LDG.E.U8 R104, desc[UR18][R134.64] ;  /* 0x0000001286681981 */ /* 0x0040a8000c1e1100 */
[----:B------:R-:W0:Y:S04]  /*5100*/  LDL R134, [R1+0xb4] ;  /* 0x0000b40001867983 */ /* 0x000e280000100800 */
[----:B------:R-:W0:Y:S02]  /*5110*/  LDL R135, [R1+0xb8] ;  /* 0x0000b80001877983 */ /* 0x000e240000100800 */
[----:B0-----:R-:W-:-:S04]  /*5120*/  @P0 LOP3.LUT R135, R135, R134, RZ, 0x3c, !PT ;  /* 0x0000008687870212 */ /* 0x001fc800078e3cff */
[----:B------:R-:W-:-:S04]  /*5130*/  @P0 LOP3.LUT R134, R135, R134, RZ, 0x3c, !PT ;  /* 0x0000008687860212 */ /* 0x000fc800078e3cff */
[----:B------:R-:W-:-:S05]  /*5140*/  @P0 LOP3.LUT R135, R135, R134, RZ, 0x3c, !PT ;  /* 0x0000008687870212 */ /* 0x000fca00078e3cff */
[----:B------:R0:W2:Y:S04]  /*5150*/  @P0 LDG.E.U8 R88, desc[UR18][R134.64] ;  /* 0x0000001286580981 */ /* 0x0000a8000c1e1100 */
[----:B------:R-:W0:Y:S04]  /*5160*/  LDL R134, [R1+0xac] ;  /* 0x0000ac0001867983 */ /* 0x000e280000100800 */
[----:B------:R-:W0:Y:S01]  /*5170*/  LDL R135, [R1+0xb0] ;  /* 0x0000b00001877983 */ /* 0x000e220000100800 */
[----:B------:R-:W-:Y:S02]  /*5180*/  PRMT R118, RZ, 0x7610, R118 ;  /* 0x00007610ff767816 */ /* 0x000fe40000000076 */
[----:B------:R-:W-:-:S02]  /*5190*/  ISETP.GT.AND P3, PT, R117, 0x3f, PT ;  /* 0x0000003f7500780c */ /* 0x000fc40003f64270 */
[----:B0-----:R-:W-:-:S04]  /*51a0*/  @P2 LOP3.LUT R135, R135, R134, RZ, 0x3c, !PT ;  /* 0x0000008687872212 */ /* 0x001fc800078e3cff */
[----:B------:R-:W-:-:S04]  /*51b0*/  @P2 LOP3.LUT R134, R135, R134, RZ, 0x3c, !PT ;  /* 0x0000008687862212 */ /* 0x000fc800078e3cff */
[----:B------:R-:W-:-:S05]  /*51c0*/  @P2 LOP3.LUT R135, R135, R134, RZ, 0x3c, !PT ;  /* 0x0000008687872212 */ /* 0x000fca00078e3cff */
[----:B------:R5:W4:Y:S04]  /*51d0*/  @P2 LDG.E.U8 R118, desc[UR18][R134.64] ;  /* 0x0000001286762981 */ /* 0x000b28000c1e1100 */
[----:B------:R-:W3:Y:S01]  /*51e0*/  LDL R135, [R1+0xa4] ;  /* 0x0000a40001877983 */ /* 0x000ee20000100800 */
[----:B------:R-:W-:Y:S01]  /*51f0*/  ISETP.GT.AND P4, PT, R117, 0x40, PT ;  /* 0x000000407500780c */ /* 0x000fe20003f84270 */
[----:B-----5:R-:W-:Y:S01]  /*5200*/  @P3 IMAD.MOV.U32 R134, RZ, RZ, R20 ;  /* 0x000000ffff863224 */ /* 0x020fe200078e0014 */
[----:B------:R-:W-:Y:S01]  /*5210*/  PRMT R95, RZ, 0x7610, R95 ;  /* 0x00007610ff5f7816 */ /* 0x000fe2000000005f */
[----:B------:R-:W5:Y:S01]  /*5220*/  LDL R20, [R1+0x80] ;  /* 0x0000800001147983 */ /* 0x000f620000100800 */
[----:B------:R-:W-:-:S04]  /*5230*/  PRMT R105, RZ, 0x7610, R105 ;  /* 0x00007610ff697816 */ /* 0x000fc80000000069 */
[----:B---3--:R0:W3:Y:S05]  /*5240*/  @P3 LDG.E.U8 R95, desc[UR18][R134.64] ;  /* 0x00000012865f3981 */ /* 0x0080ea000c1e1100 */
[----:B0-----:R-:W-:Y:S02]  /*5250*/  @P4 IMAD.MOV.U32 R134, RZ, RZ, R11 ;  /* 0x000000ffff864224 */ /* 0x001fe400078e000b */
[----:B------:R-:W-:Y:S01]  /*5260*/  @P4 IMAD.MOV.U32 R135, RZ, RZ, R19 ;  /* 0x000000ffff874224 */ /* 0x000fe200078e0013 */
[----:B------:R-:W-:Y:S01]  /*5270*/  ISETP.GT.AND P1, PT, R117, 0x41, PT ;  /* 0x000000417500780c */ /* 0x000fe20003f24270 */
[----:B------:R-:W2:Y:S04]  /*5280*/  LDL R19, [R1+0x74] ;  /* 0x0000740001137983 */ /* 0x000ea80000100800 */
[----:B------:R0:W4:Y:S01]  /*5290*/  @P4 LDG.E.U8 R105, desc[UR18][R134.64] ;  /* 0x0000001286694981 */ /* 0x000122000c1e1100 */
[----:B------:R-:W-:-:S02]  /*52a0*/  PRMT R97, RZ, 0x7610, R97 ;  /* 0x00007610ff617816 */ /* 0x000fc40000000061 */
[----:B------:R-:W-:Y:S01]  /*52b0*/  ISETP.GT.AND P0, PT, R117, 0x42, PT ;  /* 0x000000427500780c */ /* 0x000fe20003f04270 */
[----:B------:R-:W3:Y:S04]  /*52c0*/  LDL R11, [R1+0x78] ;  /* 0x00007800010b7983 */ /* 0x000ee80000100800 */
[----:B------:R-:W0:Y:S04]  /*52d0*/  LDL R134, [R1+0x94] ;  /* 0x0000940001867983 */ /* 0x000e280000100800 */
[----:B------:R-:W0:Y:S02]  /*52e0*/  LDL R135, [R1+0x98] ;  /* 0x0000980001877983 */ /* 0x000e240000100800 */
[----:B0-----:R-:W-:-:S04]  /*52f0*/  @P1 LOP3.LUT R135, R135, R134, RZ, 0x3c, !PT ;  /* 0x0000008687871212 */ /* 0x001fc800078e3cff */
[----:B------:R-:W-:-:S04]  /*5300*/  @P1 LOP3.LUT R134, R135, R134, RZ, 0x3c, !PT ;  /* 0x0000008687861212 */ /* 0x000fc800078e3cff */
[----:B------:R-:W-:-:S05]  /*5310*/  @P1 LOP3.LUT R135, R135, R134, RZ, 0x3c, !PT ;  /* 0x0000008687871212 */ /* 0x000fca00078e3cff */
[----:B------:R0:W4:Y:S04]  /*5320*/  @P1 LDG.E.U8 R97, desc[UR18][R134.64] ;  /* 0x0000001286611981 */ /* 0x000128000c1e1100 */
[----:B------:R-:W0:Y:S04]  /*5330*/  LDL R134, [R1+0x8c] ;  /* 0x00008c0001867983 */ /* 0x000e280000100800 */
[----:B------:R-:W0:Y:S01]  /*5340*/  LDL R135, [R1+0x90] ;  /* 0x0000900001877983 */ /* 0x000e220000100800 */
[----:B------:R-:W-:Y:S02]  /*5350*/  PRMT R102, RZ, 0x7610, R102 ;  /* 0x00007610ff667816 */ /* 0x000fe40000000066 */
[----:B0-----:R-:W-:-:S04]  /*5360*/  @P0 LOP3.LUT R135, R135, R134, RZ, 0x3c, !PT ;  /* 0x0000008687870212 */ /* 0x001fc800078e3cff */
[----:B------:R-:W-:-:S04]  /*5370*/  @P0 LOP3.LUT R134, R135, R134, RZ, 0x3c, !PT ;  /* 0x0000008687860212 */ /* 0x000fc800078e3cff */
[----:B------:R-:W-:-:S05]  /*5380*/  @P0 LOP3.LUT R135, R135, R134, RZ, 0x3c, !PT ;  /* 0x0000008687870212 */ /* 0x000fca00078e3cff */
[----:B------:R0:W4:Y:S04]  /*5390*/  @P0 LDG.E.U8 R102, desc[UR18][R134.64] ;  /* 0x0000001286660981 */ /* 0x000128000c1e1100 */
[----:B------:R-:W0:Y:S04]  /*53a0*/  LDL R134, [R1+0x84] ;  /* 0x0000840001867983 */ /* 0x000e280000100800 */
[----:B------:R-:W0:Y:S01]  /*53b0*/  LDL R135, [R1+0x88] ;  /* 0x0000880001877983 */ /* 0x000e220000100800 */
[----:B------:R-:W-:Y:S02]  /*53c0*/  ISETP.GT.AND P2, PT, R117, 0x43, PT ;  /* 0x000000437500780c */ /* 0x000fe40003f44270 */
[----:B------:R-:W-:-:S11]  /*53d0*/  PRMT R136, RZ, 0x7610, R136 ;  /* 0x00007610ff887816 */ /* 0x000fd60000000088 */
[----:B0-----:R-:W-:-:S04]  /*53e0*/  @P2 LOP3.LUT R135, R135, R134, RZ, 0x3c, !PT ;  /* 0x0000008687872212 */ /* 0x001fc800078e3cff */
[----:B------:R-:W-:-:S04]  /*53f0*/  @P2 LOP3.LUT R134, R135, R134, RZ, 0x3c, !PT ;  /* 0x0000008687862212 */ /* 0x000fc800078e3cff */
[----:B------:R-:W-:-:S05]  /*5400*/  @P2 LOP3.LUT R135, R135, R134, RZ, 0x3c, !PT ;  /* 0x0000008687872212 */ /* 0x000fca00078e3cff */
[----:B------:R5:W4:Y:S04]  /*5410*/  @P2 LDG.E.U8 R136, desc[UR18][R134.64] ;  /* 0x0000001286882981 */ /* 0x000b28000c1e1100 */
[----:B------:R-:W2:Y:S01]  /*5420*/  LDL R135, [R1+0x7c] ;  /* 0x00007c0001877983 */ /* 0x000ea20000100800 */
[C---:B------:R-:W-:Y:S02]  /*5430*/  ISETP.GT.AND P3, PT, R117.reuse, 0x44, PT ;  /* 0x000000447500780c */ /* 0x040fe40003f64270 */
[----:B------:R-:W-:Y:S02]  /*5440*/  ISETP.GT.AND P4, PT, R117, 0x45, PT ;  /* 0x000000457500780c */ /* 0x000fe40003f84270 */
[----:B------:R-:W-:Y:S02]  /*5450*/  PRMT R138, RZ, 0x7610, R138 ;  /* 0x00007610ff8a7816 */ /* 0x000fe4000000008a */
[----:B------:R-:W-:-:S07]  /*5460*/  PRMT R137, RZ, 0x7610, R137 ;  /* 0x00007610ff897816 */ /* 0x000fce0000000089 */
[----:B-----5:R-:W-:Y:S01]  /*5470*/  @P3 IMAD.MOV.U32 R134, RZ, RZ, R20 ;  /* 0x000000ffff863224 */ /* 0x020fe200078e0014 */
[C---:B------:R-:W-:Y:S01]  /*5480*/  ISETP.GT.AND P1, PT, R117.reuse, 0x46, PT ;  /* 0x000000467500780c */ /* 0x040fe20003f24270 */
[----:B------:R-:W5:Y:S04]  /*5490*/  LDL R20, [R1+0x58] ;  /* 0x0000580001147983 */ /* 0x000f680000100800 */
[----:B--2---:R3:W2:Y:S02]  /*54a0*/  @P3 LDG.E.U8 R138, desc[UR18][R134.64] ;  /* 0x00000012868a3981 */ /* 0x0046a4000c1e1100 */
[----:B---3--:R-:W-:Y:S02]  /*54b0*/  @P4 IMAD.MOV.U32 R134, RZ, RZ, R11 ;  /* 0x000000ffff864224 */ /* 0x008fe400078e000b */
[----:B------:R-:W-:Y:S01]  /*54c0*/  @P4 IMAD.MOV.U32 R135, RZ, RZ, R19 ;  /* 0x000000ffff874224 */ /* 0x000fe200078e0013 */
[----:B------:R-:W-:Y:S01]  /*54d0*/  PRMT R139, RZ, 0x7610, R139 ;  /* 0x00007610ff8b7816 */ /* 0x000fe2000000008b */
[----:B------:R-:W3:Y:S04]  /*54e0*/  LDL R19, [R1+0x4c] ;  /* 0x00004c0001137983 */ /* 0x000ee80000100800 */
[----:B------:R0:W2:Y:S01]  /*54f0*/  @P4 LDG.E.U8 R137, desc[UR18][R134.64] ;  /* 0x0000001286894981 */ /* 0x0000a2000c1e1100 */
[----:B------:R-:W-:-:S02]  /*5500*/  ISETP.GT.AND P0, PT, R117, 0x47, PT ;  /* 0x000000477500780c */ /* 0x000fc40003f04270 */
[----:B------:R-:W-:Y:S01]  /*5510*/  PRMT R140, RZ, 0x7610, R140 ;  /* 0x00007610ff8c7816 */ /* 0x000fe2000000008c */
[----:B------:R-:W4:Y:S04]  /*5520*/  LDL R11, [R1+0x50] ;  /* 0x00005000010b7983 */ /* 0x000f280000100800 */
[----:B------:R-:W0:Y:S04]  /*5530*/  LDL R134, [R1+0x6c] ;  /* 0x00006c0001867983 */ /* 0x000e280000100800 */
[----:B------:R-:W0:Y:S02]  /*5540*/  LDL R135, [R1+0x70] ;  /* 0x0000700001877983 */ /* 0x000e240000100800 */
[----:B0-----:R-:W-:-:S04]  /*5550*/  @P1 LOP3.LUT R135, R135, R134, RZ, 0x3c, !PT ;  /* 0x0000008687871212 */ /* 0x001fc800078e3cff */
[----:B------:R-:W-:-:S04]  /*5560*/  @P1 LOP3.LUT R134, R135, R134, RZ, 0x3c, !PT ;  /* 0x0000008687861212 */ /* 0x000fc800078e3cff */
[----:B------:R-:W-:-:S05]  /*5570*/  @P1 LOP3.LUT R135, R135, R134, RZ, 0x3c, !PT ;  /* 0x0000008687871212 */ /* 0x000fca00078e3cff */
[----:B------:R0:W2:Y:S04]  /*5580*/  @P1 LDG.E.U8 R139, desc[UR18][R134.64] ;  /* 0x00000012868b1981 */ /* 0x0000a8000c1e1100 */
        /* <DEDUP_REMOVED lines=8> */
[----:B------:R-:W-:Y:S02]  /*5610*/  ISETP.GT.AND P2, PT, R117, 0x48, PT ;  /* 0x000000487500780c */ /* 0x000fe40003f44270 */
[----:B------:R-:W-:-:S11]  /*5620*/  PRMT R141, RZ, 0x7610, R141 ;  /* 0x00007610ff8d7816 */ /* 0x000fd6000000008d */
[----:B0-----:R-:W-:-:S04]  /*5630*/  @P2 LOP3.LUT R135, R135, R134, RZ, 0x3c, !PT ;  /* 0x0000008687872212 */ /* 0x001fc800078e3cff */
[----:B------:R-:W-:-:S04]  /*5640*/  @P2 LOP3.LUT R134, R135, R134, RZ, 0x3c, !PT ;  /* 0x0000008687862212 */ /* 0x000fc800078e3cff */
[----:B------:R-:W-:-:S05]  /*5650*/  @P2 LOP3.LUT R135, R135, R134, RZ, 0x3c, !PT ;  /* 0x0000008687872212 */ /* 0x000fca00078e3cff */
[----:B------:R5:W2:Y:S04]  /*5660*/  @P2 LDG.E.U8 R141, desc[UR18][R134.64] ;  /* 0x00000012868d2981 */ /* 0x000aa8000c1e1100 */
[----:B------:R-:W3:Y:S01]  /*5670*/  LDL R135, [R1+0x54] ;  /* 0x0000540001877983 */ /* 0x000ee20000100800 */
[C---:B------:R-:W-:Y:S02]  /*5680*/  ISETP.GT.AND P3, PT, R117.reuse, 0x49, PT ;  /* 0x000000497500780c */ /* 0x040fe40003f64270 */
[----:B------:R-:W-:Y:S02]  /*5690*/  ISETP.GT.AND P4, PT, R117, 0x4a, PT ;  /* 0x0000004a7500780c */ /* 0x000fe40003f84270 */
[----:B------:R-:W-:Y:S02]  /*56a0*/  PRMT R143, RZ, 0x7610, R143 ;  /* 0x00007610ff8f7816 */ /* 0x000fe4000000008f */
[----:B------:R-:W-:-:S07]  /*56b0*/  PRMT R142, RZ, 0x7610, R142 ;  /* 0x00007610ff8e7816 */ /* 0x000fce000000008e */
[----:B-----5:R-:W-:Y:S01]  /*56c0*/  @P3 IMAD.MOV.U32 R134, RZ, RZ, R20 ;  /* 0x000000ffff863224 */ /* 0x020fe200078e0014 */
[C---:B------:R-:W-:Y:S01]  /*56d0*/  ISETP.GT.AND P1, PT, R117.reuse, 0x4b, PT ;  /* 0x0000004b7500780c */ /* 0x040fe20003f24270 */
[----:B------:R-:W5:Y:S04]  /*56e0*/  LDL R20, [R1+0x30] ;  /* 0x0000300001147983 */ /* 0x000f680000100800 */
[----:B---3--:R4:W3:Y:S02]  /*56f0*/  @P3 LDG.E.U8 R143, desc[UR18][R134.64] ;  /* 0x00000012868f3981 */ /* 0x0088e4000c1e1100 */
[----:B----4-:R-:W-:Y:S02]  /*5700*/  @P4 IMAD.MOV.U32 R134, RZ, RZ, R11 ;  /* 0x000000ffff864224 */ /* 0x010fe400078e000b */
[----:B------:R-:W-:Y:S01]  /*5710*/  @P4 IMAD.MOV.U32 R135, RZ, RZ, R19 ;  /* 0x000000ffff874224 */ /* 0x000fe200078e0013 */
[----:B------:R-:W-:Y:S01]  /*5720*/  PRMT R144, RZ, 0x7610, R144 ;  /* 0x00007610ff907816 */ /* 0x000fe20000000090 */
[----:B------:R-:W4:Y:S04]  /*5730*/  LDL R19, [R1+0x24] ;  /* 0x0000240001137983 */ /* 0x000f280000100800 */
[----:B------:R0:W3:Y:S01]  /*5740*/  @P4 LDG.E.U8 R142, desc[UR18][R134.64] ;  /* 0x00000012868e4981 */ /* 0x0000e2000c1e1100 */
[----:B------:R-:W-:-:S02]  /*5750*/  ISETP.GT.AND P0, PT, R117, 0x4c, PT ;  /* 0x0000004c7500780c */ /* 0x000fc40003f04270 */
[----:B------:R-:W-:Y:S01]  /*5760*/  PRMT R145, RZ, 0x7610, R145 ;  /* 0x00007610ff917816 */ /* 0x000fe20000000091 */
[----:B------:R-:W2:Y:S04]  /*5770*/  LDL R11, [R1+0x28] ;  /* 0x00002800010b7983 */ /* 0x000ea80000100800 */
[----:B------:R-:W0:Y:S04]  /*5780*/  LDL R134, [R1+0x44] ;  /* 0x0000440001867983 */ /* 0x000e280000100800 */
[----:B------:R-:W0:Y:S02]  /*5790*/  LDL R135, [R1+0x48] ;  /* 0x0000480001877983 */ /* 0x000e240000100800 */
[----:B0-----:R-:W-:-:S04]  /*57a0*/  @P1 LOP3.LUT R135, R135, R134, RZ, 0x3c, !PT ;  /* 0x0000008687871212 */ /* 0x001fc800078e3cff */
[----:B------:R-:W-:-:S04]  /*57b0*/  @P1 LOP3.LUT R134, R135, R134, RZ, 0x3c, !PT ;  /* 0x0000008687861212 */ /* 0x000fc800078e3cff */
[----:B------:R-:W-:-:S05]  /*57c0*/  @P1 LOP3.LUT R135, R135, R134, RZ, 0x3c, !PT ;  /* 0x0000008687871212 */ /* 0x000fca00078e3cff */
[----:B------:R0:W3:Y:S04]  /*57d0*/  @P1 LDG.E.U8 R144, desc[UR18][R134.64] ;  /* 0x0000001286901981 */ /* 0x0000e8000c1e1100 */
[----:B------:R-:W0:Y:S04]  /*57e0*/  LDL R134, [R1+0x3c] ;  /* 0x00003c0001867983 */ /* 0x000e280000100800 */
[----:B------:R-:W0:Y:S02]  /*57f0*/  LDL R135, [R1+0x40] ;  /* 0x0000400001877983 */ /* 0x000e240000100800 */
[----:B0-----:R-:W-:-:S04]  /*5800*/  @P0 LOP3.LUT R135, R135, R134, RZ, 0x3c, !PT ;  /* 0x0000008687870212 */ /* 0x001fc800078e3cff */
[----:B------:R-:W-:-:S04]  /*5810*/  @P0 LOP3.LUT R134, R135, R134, RZ, 0x3c, !PT ;  /* 0x0000008687860212 */ /* 0x000fc800078e3cff */
[----:B------:R-:W-:-:S05]  /*5820*/  @P0 LOP3.LUT R135, R135, R134, RZ, 0x3c, !PT ;  /* 0x0000008687870212 */ /* 0x000fca00078e3cff */
[----:B------:R0:W3:Y:S04]  /*5830*/  @P0 LDG.E.U8 R145, desc[UR18][R134.64] ;  /* 0x0000001286910981 */ /* 0x0000e8000c1e1100 */
[----:B------:R-:W0:Y:S04]  /*5840*/  LDL R134, [R1+0x34] ;  /* 0x0000340001867983 */ /* 0x000e280000100800 */
[----:B------:R-:W0:Y:S01]  /*5850*/  LDL R135, [R1+0x38] ;  /* 0x0000380001877983 */ /* 0x000e220000100800 */
[----:B------:R-:W-:Y:S02]  /*5860*/  ISETP.GT.AND P2, PT, R117, 0x4d, PT ;  /* 0x0000004d7500780c */ /* 0x000fe40003f44270 */
[----:B------:R-:W-:-:S11]  /*5870*/  PRMT R147, RZ, 0x7610, R147 ;  /* 0x00007610ff937816 */ /* 0x000fd60000000093 */
[----:B0-----:R-:W-:-:S04]  /*5880*/  @P2 LOP3.LUT R135, R135, R134, RZ, 0x3c, !PT ;  /* 0x0000008687872212 */ /* 0x001fc800078e3cff */
[----:B------:R-:W-:-:S04]  /*5890*/  @P2 LOP3.LUT R134, R135, R134, RZ, 0x3c, !PT ;  /* 0x0000008687862212 */ /* 0x000fc800078e3cff */
[----:B------:R-:W-:-:S05]  /*58a0*/  @P2 LOP3.LUT R135, R135, R134, RZ, 0x3c, !PT ;  /* 0x0000008687872212 */ /* 0x000fca00078e3cff */
[----:B------:R5:W3:Y:S04]  /*58b0*/  @P2 LDG.E.U8 R147, desc[UR18][R134.64] ;  /* 0x0000001286932981 */ /* 0x000ae8000c1e1100 */
[----:B------:R-:W4:Y:S01]  /*58c0*/  LDL R135, [R1+0x2c] ;  /* 0x00002c0001877983 */ /* 0x000f220000100800 */
[C---:B------:R-:W-:Y:S02]  /*58d0*/  ISETP.GT.AND P3, PT, R117.reuse, 0x4e, PT ;  /* 0x0000004e7500780c */ /* 0x040fe40003f64270 */
[----:B------:R-:W-:Y:S02]  /*58e0*/  ISETP.GT.AND P4, PT, R117, 0x4f, PT ;  /* 0x0000004f7500780c */ /* 0x000fe40003f84270 */
[----:B------:R-:W-:Y:S02]  /*58f0*/  PRMT R148, RZ, 0x7610, R148 ;  /* 0x00007610ff947816 */ /* 0x000fe40000000094 */
[----:B------:R-:W-:-:S07]  /*5900*/  PRMT R146, RZ, 0x7610, R146 ;  /* 0x00007610ff927816 */ /* 0x000fce0000000092 */
[----:B-----5:R-:W-:Y:S01]  /*5910*/  @P3 IMAD.MOV.U32 R134, RZ, RZ, R20 ;  /* 0x000000ffff863224 */ /* 0x020fe200078e0014 */
[C---:B------:R-:W-:Y:S01]  /*5920*/  ISETP.GT.AND P1, PT, R117.reuse, 0x50, PT ;  /* 0x000000507500780c */ /* 0x040fe20003f24270 */
[----:B------:R-:W5:Y:S04]  /*5930*/  LDL R20, [R1+0x4] ;  /* 0x0000040001147983 */ /* 0x000f680000100800 */
[----:B----4-:R2:W4:Y:S02]  /*5940*/  @P3 LDG.E.U8 R148, desc[UR18][R134.64] ;  /* 0x0000001286943981 */ /* 0x010524000c1e1100 */
[----:B--2---:R-:W-:Y:S02]  /*5950*/  @P4 IMAD.MOV.U32 R134, RZ, RZ, R11 ;  /* 0x000000ffff864224 */ /* 0x004fe400078e000b */
[----:B------:R-:W-:Y:S01]  /*5960*/  @P4 IMAD.MOV.U32 R135, RZ, RZ, R19 ;  /* 0x000000ffff874224 */ /* 0x000fe200078e0013 */
[----:B------:R-:W-:Y:S01]  /*5970*/  PRMT R149, RZ, 0x7610, R149 ;  /* 0x00007610ff957816 */ /* 0x000fe20000000095 */
[----:B------:R-:W2:Y:S04]  /*5980*/  LDL R19, [R1+0x8] ;  /* 0x0000080001137983 */ /* 0x000ea80000100800 */
[----:B------:R0:W4:Y:S01]  /*5990*/  @P4 LDG.E.U8 R146, desc[UR18][R134.64] ;  /* 0x0000001286924981 */ /* 0x000122000c1e1100 */
[----:B------:R-:W-:-:S02]  /*59a0*/  ISETP.GT.AND P0, PT, R117, 0x51, PT ;  /* 0x000000517500780c */ /* 0x000fc40003f04270 */
[----:B------:R-:W-:Y:S01]  /*59b0*/  PRMT R150, RZ, 0x7610, R150 ;  /* 0x00007610ff967816 */ /* 0x000fe20000000096 */
[----:B------:R-:W3:Y:S04]  /*59c0*/  LDL R11, [R1] ;  /* 0x00000000010b7983 */ /* 0x000ee80000100800 */
[----:B------:R-:W0:Y:S04]  /*59d0*/  LDL R134, [R1+0x1c] ;  /* 0x00001c0001867983 */ /* 0x000e280000100800 */
[----:B------:R-:W0:Y:S02]  /*59e0*/  LDL R135, [R1+0x20] ;  /* 0x0000200001877983 */ /* 0x000e240000100800 */
[----:B0-----:R-:W-:-:S04]  /*59f0*/  @P1 LOP3.LUT R135, R135, R134, RZ, 0x3c, !PT ;  /* 0x0000008687871212 */ /* 0x001fc800078e3cff */
[----:B------:R-:W-:-:S04]  /*5a00*/  @P1 LOP3.LUT R134, R135, R134, RZ, 0x3c, !PT ;  /* 0x0000008687861212 */ /* 0x000fc800078e3cff */
[----:B------:R-:W-:-:S05]  /*5a10*/  @P1 LOP3.LUT R135, R135, R134, RZ, 0x3c, !PT ;  /* 0x0000008687871212 */ /* 0x000fca00078e3cff */
[----:B------:R0:W4:Y:S04]  /*5a20*/  @P1 LDG.E.U8 R149, desc[UR18][R134.64] ;  /* 0x0000001286951981 */ /* 0x000128000c1e1100 */
        /* <DEDUP_REMOVED lines=8> */
[C---:B------:R-:W-:Y:S02]  /*5ab0*/  ISETP.GT.AND P2, PT, R117.reuse, 0x52, PT ;  /* 0x000000527500780c */ /* 0x040fe40003f44270 */
[----:B------:R-:W-:-:S02]  /*5ac0*/  ISETP.GT.AND P3, PT, R117, 0x53, PT ;  /* 0x000000537500780c */ /* 0x000fc40003f64270 */
[C---:B------:R-:W-:Y:S02]  /*5ad0*/  ISETP.GT.AND P4, PT, R117.reuse, 0x54, PT ;  /* 0x000000547500780c */ /* 0x040fe40003f84270 */
[----:B------:R-:W-:Y:S02]  /*5ae0*/  PRMT R151, RZ, 0x7610, R151 ;  /* 0x00007610ff977816 */ /* 0x000fe40000000097 */
[----:B------:R-:W-:Y:S02]  /*5af0*/  PRMT R153, RZ, 0x7610, R153 ;  /* 0x00007610ff997816 */ /* 0x000fe40000000099 */
[C---:B------:R-:W-:Y:S02]  /*5b00*/  ISETP.GT.AND P1, PT, R117.reuse, 0x55, PT ;  /* 0x000000557500780c */ /* 0x040fe40003f24270 */
[----:B------:R-:W-:Y:S02]  /*5b10*/  PRMT R152, RZ, 0x7610, R152 ;  /* 0x00007610ff987816 */ /* 0x000fe40000000098 */
[----:B------:R-:W-:-:S02]  /*5b20*/  ISETP.GT.AND P0, PT, R117, 0x56, PT ;  /* 0x000000567500780c */ /* 0x000fc40003f04270 */
[----:B------:R-:W-:Y:S02]  /*5b30*/  PRMT R155, RZ, 0x7610, R155 ;  /* 0x00007610ff9b7816 */ /* 0x000fe4000000009b */
[----:B------:R-:W-:Y:S02]  /*5b40*/  PRMT R154, RZ, 0x7610, R154 ;  /* 0x00007610ff9a7816 */ /* 0x000fe4000000009a */
[----:B------:R-:W-:Y:S02]  /*5b50*/  PRMT R156, RZ, 0x7610, R156 ;  /* 0x00007610ff9c7816 */ /* 0x000fe4000000009c */
[----:B------:R-:W-:Y:S02]  /*5b60*/  PRMT R157, RZ, 0x7610, R157 ;  /* 0x00007610ff9d7816 */ /* 0x000fe4000000009d */
[----:B------:R-:W-:Y:S02]  /*5b70*/  PRMT R158, RZ, 0x7610, R158 ;  /* 0x00007610ff9e7816 */ /* 0x000fe4000000009e */
[----:B------:R-:W-:-:S02]  /*5b80*/  PRMT R161, RZ, 0x7610, R161 ;  /* 0x00007610ffa17816 */ /* 0x000fc400000000a1 */
        /* <DEDUP_REMOVED lines=21> */
[----:B0-----:R-:W-:-:S04]  /*5ce0*/  @P2 LOP3.LUT R135, R135, R134, RZ, 0x3c, !PT ;  /* 0x0000008687872212 */ /* 0x001fc800078e3cff */
[----:B------:R-:W-:-:S04]  /*5cf0*/  @P2 LOP3.LUT R134, R135, R134, RZ, 0x3c, !PT ;  /* 0x0000008687862212 */ /* 0x000fc800078e3cff */
[----:B------:R-:W-:-:S05]  /*5d00*/  @P2 LOP3.LUT R135, R135, R134, RZ, 0x3c, !PT ;  /* 0x0000008687872212 */ /* 0x000fca00078e3cff */
[----:B------:R2:W4:Y:S02]  /*5d10*/  @P2 LDG.E.U8 R151, desc[UR18][R134.64] ;  /* 0x0000001286972981 */ /* 0x000524000c1e1100 */
[----:B--2---:R-:W-:Y:S02]  /*5d20*/  @P3 IMAD.MOV.U32 R134, RZ, RZ, R19 ;  /* 0x000000ffff863224 */ /* 0x004fe400078e0013 */
[----:B-----5:R-:W-:-:S05]  /*5d30*/  @P3 IMAD.MOV.U32 R135, RZ, RZ, R20 ;  /* 0x000000ffff873224 */ /* 0x020fca00078e0014 */
[----:B------:R3:W2:Y:S01]  /*5d40*/  @P3 LDG.E.U8 R153, desc[UR18][R134.64] ;  /* 0x0000001286993981 */ /* 0x0006a2000c1e1100 */
[----:B------:R-:W-:Y:S01]  /*5d50*/  ISETP.GT.AND P2, PT, R117, 0x57, PT ;  /* 0x000000577500780c */ /* 0x000fe20003f44270 */
[----:B---3--:R-:W-:Y:S02]  /*5d60*/  @P4 IMAD.MOV.U32 R134, RZ, RZ, R11 ;  /* 0x000000ffff864224 */ /* 0x008fe400078e000b */
[----:B------:R-:W-:-:S05]  /*5d70*/  @P4 IMAD.MOV.U32 R135, RZ, RZ, R252 ;  /* 0x000000ffff874224 */ /* 0x000fca00078e00fc */
[----:B------:R0:W3:Y:S01]  /*5d80*/  @P4 LDG.E.U8 R152, desc[UR18][R134.64] ;  /* 0x0000001286984981 */ /* 0x0000e2000c1e1100 */
[----:B------:R-:W-:Y:S01]  /*5d90*/  ISETP.GT.AND P3, PT, R117, 0x58, PT ;  /* 0x000000587500780c */ /* 0x000fe20003f64270 */
[----:B0-----:R-:W-:Y:S02]  /*5da0*/  @P1 IMAD.MOV.U32 R134, RZ, RZ, R251 ;  /* 0x000000ffff861224 */ /* 0x001fe400078e00fb */
[----:B------:R-:W-:-:S05]  /*5db0*/  @P1 IMAD.MOV.U32 R135, RZ, RZ, R250 ;  /* 0x000000ffff871224 */ /* 0x000fca00078e00fa */
[----:B------:R0:W5:Y:S01]  /*5dc0*/  @P1 LDG.E.U8 R155, desc[UR18][R134.64] ;  /* 0x00000012869b1981 */ /* 0x000162000c1e1100 */
        /* <DEDUP_REMOVED lines=35> */
[----:B------:R0:W5:Y:S02]  /*6000*/  @P4 LDG.E.U8 R166, desc[UR18][R134.64] ;  /* 0x0000001286a64981 */ /* 0x000164000c1e1100 */
        /* <DEDUP_REMOVED lines=18> */
[----:B------:R-:W-:-:S04]  /*6130*/  ISETP.GT.AND P1, PT, R117, 0x65, PT ;  /* 0x000000657500780c */ /* 0x000fc80003f24270 */
        /* <DEDUP_REMOVED lines=43> */
[----:B------:R-:W-:Y:S02]  /*63f0*/  ISETP.GT.AND P0, PT, R117, 0x70, PT ;  /* 0x000000707500780c */ /* 0x000fe40003f04270 */
[----:B------:R-:W-:Y:S01]  /*6400*/  PRMT R206, RZ, 0x7610, R206 ;  /* 0x00007610ffce7816 */ /* 0x000fe200000000ce */
[----:B0-----:R-:W-:Y:S02]  /*6410*/  @P1 IMAD.MOV.U32 R134, RZ, RZ, R169 ;  /* 0x000000ffff861224 */ /* 0x001fe400078e00a9 */
[----:B------:R-:W-:-:S05]  /*6420*/  @P1 IMAD.MOV.U32 R135, RZ, RZ, R50 ;  /* 0x000000ffff871224 */ /* 0x000fca00078e0032 */
[----:B------:R0:W5:Y:S01]  /*6430*/  @P1 LDG.E.U8 R204, desc[UR18][R134.64] ;  /* 0x0000001286cc1981 */ /* 0x000162000c1e1100 */
[----:B------:R-:W-:Y:S02]  /*6440*/  ISETP.GT.AND P1, PT, R117, 0x71, PT ;  /* 0x000000717500780c */ /* 0x000fe40003f24270 */
[----:B0-----:R-:W-:Y:S02]  /*6450*/  @P0 IMAD.MOV.U32 R134, RZ, RZ, R68 ;  /* 0x000000ffff860224 */ /* 0x001fe400078e0044 */
[----:B------:R-:W-:-:S05]  /*6460*/  @P0 IMAD.MOV.U32 R135, RZ, RZ, R48 ;  /* 0x000000ffff870224 */ /* 0x000fca00078e0030 */
[----:B------:R0:W5:Y:S01]  /*6470*/  @P0 LDG.E.U8 R206, desc[UR18][R134.64] ;  /* 0x0000001286ce0981 */ /* 0x000162000c1e1100 */
[----:B------:R-:W-:Y:S02]  /*6480*/  ISETP.GT.AND P0, PT, R117, 0x72, PT ;  /* 0x000000727500780c */ /* 0x000fe40003f04270 */
[----:B------:R-:W-:Y:S02]  /*6490*/  PRMT R208, RZ, 0x7610, R208 ;  /* 0x00007610ffd07816 */ /* 0x000fe400000000d0 */
[----:B------:R-:W-:Y:S01]  /*64a0*/  PRMT R210, RZ, 0x7610, R210 ;  /* 0x00007610ffd27816 */ /* 0x000fe200000000d2 */
[----:B0-----:R-:W-:Y:S02]  /*64b0*/  @P1 IMAD.MOV.U32 R134, RZ, RZ, R67 ;  /* 0x000000ffff861224 */ /* 0x001fe400078e0043 */
[----:B------:R-:W-:-:S05]  /*64c0*/  @P1 IMAD.MOV.U32 R135, RZ, RZ, R46 ;  /* 0x000000ffff871224 */ /* 0x000fca00078e002e */
[----:B------:R0:W5:Y:S01]  /*64d0*/  @P1 LDG.E.U8 R208, desc[UR18][R134.64] ;  /* 0x0000001286d01981 */ /* 0x000162000c1e1100 */
[----:B------:R-:W-:Y:S01]  /*64e0*/  ISETP.GT.AND P1, PT, R117, 0x73, PT ;  /* 0x000000737500780c */ /* 0x000fe20003f24270 */
        /* <DEDUP_REMOVED lines=38> */
[----:B------:R0:W5:Y:S02]  /*6750*/  @P1 LDG.E.U8 R222, desc[UR18][R134.64] ;  /* 0x0000001286de1981 */ /* 0x000164000c1e1100 */
[----:B0-----:R-:W-:Y:S02]  /*6760*/  @P0 IMAD.MOV.U32 R134, RZ, RZ, R59 ;  /* 0x000000ffff860224 */ /* 0x001fe400078e003b */
[----:B------:R-:W-:-:S05]  /*6770*/  @P0 IMAD.MOV.U32 R135, RZ, RZ, R53 ;  /* 0x000000ffff870224 */ /* 0x000fca00078e0035 */
[----:B------:R0:W5:Y:S01]  /*6780*/  @P0 LDG.E.U8 R223, desc[UR18][R134.64] ;  /* 0x0000001286df0981 */ /* 0x000162000c1e1100 */
[----:B------:R-:W-:Y:S02]  /*6790*/  ISETP.GT.AND P0, PT, R117, 0x7b, PT ;  /* 0x0000007b7500780c */ /* 0x000fe40003f04270 */
[----:B------:R-:W-:Y:S02]  /*67a0*/  LOP3.LUT R132, R132, 0xffff, RZ, 0xc0, !PT ;  /* 0x0000ffff84847812 */ /* 0x000fe400078ec0ff */
[----:B------:R-:W-:-:S04]  /*67b0*/  LOP3.LUT R133, R133, 0xffff, RZ, 0xc0, !PT ;  /* 0x0000ffff85857812 */ /* 0x000fc800078ec0ff */
[----:B------:R-:W-:Y:S02]  /*67c0*/  PRMT R20, R132, 0x3340, R133 ;  /* 0x0000334084147816 */ /* 0x000fe40000000085 */
[----:B0-----:R-:W-:-:S03]  /*67d0*/  PRMT R134, RZ, 0x7610, R134 ;  /* 0x00007610ff867816 */ /* 0x001fc60000000086 */
[----:B------:R-:W-:Y:S02]  /*67e0*/  @P0 IMAD.MOV.U32 R132, RZ, RZ, R58 ;  /* 0x000000ffff840224 */ /* 0x000fe400078e003a */
[----:B------:R-:W-:-:S05]  /*67f0*/  @P0 IMAD.MOV.U32 R133, RZ, RZ, R52 ;  /* 0x000000ffff850224 */ /* 0x000fca00078e0034 */
[----:B------:R0:W5:Y:S01]  /*6800*/  @P0 LDG.E.U8 R134, desc[UR18][R132.64] ;  /* 0x0000001284860981 */ /* 0x000162000c1e1100 */
[----:B------:R-:W-:Y:S02]  /*6810*/  ISETP.GT.AND P0, PT, R117, 0x7c, PT ;  /* 0x0000007c7500780c */ /* 0x000fe40003f04270 */
[----:B------:R-:W-:-:S11]  /*6820*/  PRMT R226, RZ, 0x7610, R226 ;  /* 0x00007610ffe27816 */ /* 0x000fd600000000e2 */
[----:B0-----:R-:W-:Y:S02]  /*6830*/  @P0 IMAD.MOV.U32 R132, RZ, RZ, R57 ;  /* 0x000000ffff840224 */ /* 0x001fe400078e0039 */
[----:B------:R-:W-:-:S05]  /*6840*/  @P0 IMAD.MOV.U32 R133, RZ, RZ, R51 ;  /* 0x000000ffff850224 */ /* 0x000fca00078e0033 */
[----:B------:R0:W5:Y:S01]  /*6850*/  @P0 LDG.E.U8 R226, desc[UR18][R132.64] ;  /* 0x0000001284e20981 */ /* 0x000162000c1e1100 */
[----:B------:R-:W-:Y:S02]  /*6860*/  ISETP.GT.AND P0, PT, R117, 0x7d, PT ;  /* 0x0000007d7500780c */ /* 0x000fe40003f04270 */
[----:B------:R-:W-:Y:S02]  /*6870*/  PRMT R229, RZ, 0x7610, R229 ;  /* 0x00007610ffe57816 */ /* 0x000fe400000000e5 */
[----:B------:R-:W-:Y:S02]  /*6880*/  LOP3.LUT R90, R90, 0xffff, RZ, 0xc0, !PT ;  /* 0x0000ffff5a5a7812 */ /* 0x000fe400078ec0ff */
[----:B------:R-:W-:Y:S02]  /*6890*/  LOP3.LUT R89, R89, 0xffff, RZ, 0xc0, !PT ;  /* 0x0000ffff59597812 */ /* 0x000fe400078ec0ff */
[----:B------:R-:W-:-:S05]  /*68a0*/  LOP3.LUT R84, R84, 0xffff, RZ, 0xc0, !PT ;  /* 0x0000ffff54547812 */ /* 0x000fca00078ec0ff */
[----:B0-----:R-:W-:Y:S02]  /*68b0*/  @P0 IMAD.MOV.U32 R132, RZ, RZ, R56 ;  /* 0x000000ffff840224 */ /* 0x001fe400078e0038 */
[----:B------:R-:W-:Y:S01]  /*68c0*/  @P0 IMAD.MOV.U32 R133, RZ, RZ, R49 ;  /* 0x000000ffff850224 */ /* 0x000fe200078e0031 */
[----:B------:R-:W-:Y:S02]  /*68d0*/  LOP3.LUT R131, R131, 0xffff, RZ, 0xc0, !PT ;  /* 0x0000ffff83837812 */ /* 0x000fe400078ec0ff */
[----:B------:R-:W-:Y:S02]  /*68e0*/  PRMT R19, R90, 0x3340, R89 ;  /* 0x000033405a137816 */ /* 0x000fe40000000059 */
[----:B------:R0:W5:Y:S01]  /*68f0*/  @P0 LDG.E.U8 R229, desc[UR18][R132.64] ;  /* 0x0000001284e50981 */ /* 0x000162000c1e1100 */
[----:B------:R-:W-:Y:S02]  /*6900*/  ISETP.GT.AND P0, PT, R117, 0x7e, PT ;  /* 0x0000007e7500780c */ /* 0x000fe40003f04270 */
[----:B------:R-:W-:-:S02]  /*6910*/  PRMT R84, R84, 0x3340, R131 ;  /* 0x0000334054547816 */ /* 0x000fc40000000083 */
[----:B------:R-:W-:Y:S02]  /*6920*/  LOP3.LUT R103, R103, 0xffff, RZ, 0xc0, !PT ;  /* 0x0000ffff67677812 */ /* 0x000fe400078ec0ff */
[----:B------:R-:W-:Y:S01]  /*6930*/  LOP3.LUT R114, R114, 0xffff, RZ, 0xc0, !PT ;  /* 0x0000ffff72727812 */ /* 0x000fe200078ec0ff */
[----:B------:R-:W-:Y:S01]  /*6940*/  IMAD.MOV.U32 R131, RZ, RZ, R19 ;  /* 0x000000ffff837224 */ /* 0x000fe200078e0013 */
[----:B------:R-:W-:Y:S02]  /*6950*/  LOP3.LUT R86, R86, 0xffff, RZ, 0xc0, !PT ;  /* 0x0000ffff56567812 */ /* 0x000fe400078ec0ff */
[----:B------:R-:W-:Y:S01]  /*6960*/  PRMT R19, R103, 0x3340, R114 ;  /* 0x0000334067137816 */ /* 0x000fe20000000072 */
[----:B------:R-:W-:Y:S01]  /*6970*/  IMAD.MOV.U32 R114, RZ, RZ, R84 ;  /* 0x000000ffff727224 */ /* 0x000fe200078e0054 */
[----:B------:R-:W-:Y:S01]  /*6980*/  LOP3.LUT R101, R101, 0xffff, RZ, 0xc0, !PT ;  /* 0x0000ffff65657812 */ /* 0x000fe200078ec0ff */
[----:B------:R-:W1:Y:S01]  /*6990*/  S2R R84, SR_TID.X ;  /* 0x0000000000547919 */ /* 0x000e620000002100 */
[----:B0-----:R-:W-:-:S02]  /*69a0*/  @P0 IMAD.MOV.U32 R132, RZ, RZ, R55 ;  /* 0x000000ffff840224 */ /* 0x001fc400078e0037 */
[----:B------:R-:W-:Y:S01]  /*69b0*/  PRMT R11, R86, 0x3340, R101 ;  /* 0x00003340560b7816 */ /* 0x000fe20000000065 */
[----:B------:R-:W-:Y:S01]  /*69c0*/  @P0 IMAD.MOV.U32 R133, RZ, RZ, R47 ;  /* 0x000000ffff850224 */ /* 0x000fe200078e002f */
[----:B------:R-:W-:-:S06]  /*69d0*/  PRMT R86, RZ, 0x7610, R86 ;  /* 0x00007610ff567816 */ /* 0x000fcc0000000056 */
[----:B------:R0:W2:Y:S01]  /*69e0*/  @P0 LDG.E.U8 R86, desc[UR18][R132.64] ;  /* 0x0000001284560981 */ /* 0x0000a2000c1e1100 */
[----:B------:R-:W-:Y:S02]  /*69f0*/  ISETP.GT.AND P0, PT, R117, 0x7f, PT ;  /* 0x0000007f7500780c */ /* 0x000fe40003f04270 */
[----:B------:R-:W-:-:S11]  /*6a00*/  PRMT R135, RZ, 0x7610, R135 ;  /* 0x00007610ff877816 */ /* 0x000fd60000000087 */
[----:B0-----:R-:W-:Y:S02]  /*6a10*/  @P0 IMAD.MOV.U32 R132, RZ, RZ, R18 ;  /* 0x000000ffff840224 */ /* 0x001fe400078e0012 */
[----:B------:R-:W-:-:S05]  /*6a20*/  @P0 IMAD.MOV.U32 R133, RZ, RZ, R70 ;  /* 0x000000ffff850224 */ /* 0x000fca00078e0046 */
[----:B------:R0:W5:Y:S01]  /*6a30*/  @P0 LDG.E.U8 R135, desc[UR18][R132.64] ;  /* 0x0000001284870981 */ /* 0x000162000c1e1100 */
[----:B-1----:R-:W-:-:S04]  /*6a40*/  LOP3.LUT R84, R84, 0x7f, RZ, 0xc0, !PT ;  /* 0x0000007f54547812 */ /* 0x002fc800078ec0ff */
[----:B------:R-:W-:Y:S01]  /*6a50*/  ISETP.GE.AND P0, PT, R84, R117, PT ;  /* 0x000000755400720c */ /* 0x000fe20003f06270 */
[----:B0-----:R-:W-:Y:S01]  /*6a60*/  IMAD.MOV.U32 R133, RZ, RZ, R11 ;  /* 0x000000ffff857224 */ /* 0x001fe200078e000b */
[----:B------:R-:W-:Y:S02]  /*6a70*/  PRMT R89, RZ, 0x7610, R89 ;  /* 0x00007610ff597816 */ /* 0x000fe40000000059 */
[----:B------:R-:W-:Y:S01]  /*6a80*/  LOP3.LUT R76, R76, 0xffff, RZ, 0xc0, !PT ;  /* 0x0000ffff4c4c7812 */ /* 0x000fe200078ec0ff */
[----:B------:R-:W-:Y:S01]  /*6a90*/  IMAD.MOV.U32 R84, RZ, RZ, R133 ;  /* 0x000000ffff547224 */ /* 0x000fe200078e0085 */
[----:B------:R-:W-:Y:S02]  /*6aa0*/  LOP3.LUT R130, R130, 0xffff, RZ, 0xc0, !PT ;  /* 0x0000ffff82827812 */ /* 0x000fe400078ec0ff */
[----:B------:R-:W-:-:S05]  /*6ab0*/  PRMT R90, RZ, 0x7610, R90 ;  /* 0x00007610ff5a7816 */ /* 0x000fca000000005a */
[----:B------:R-:W-:Y:S01]  /*6ac0*/  @!P0 IMAD.MOV.U32 R132, RZ, RZ, R45 ;  /* 0x000000ffff848224 */ /* 0x000fe200078e002d */
[----:B------:R-:W-:Y:S01]  /*6ad0*/  LOP3.LUT R74, R74, 0xffff, RZ, 0xc0, !PT ;  /* 0x0000ffff4a4a7812 */ /* 0x000fe200078ec0ff */
[----:B------:R-:W-:Y:S01]  /*6ae0*/  @!P0 IMAD.MOV.U32 R133, RZ, RZ, R4 ;  /* 0x000000ffff858224 */ /* 0x000fe200078e0004 */
[----:B------:R-:W-:Y:S01]  /*6af0*/  BAR.SYNC.DEFER_BLOCKING 0x0 ;  /* 0x0000000000007b1d */ /* 0x000fe20000010000 */
[----:B------:R-:W-:Y:S01]  /*6b00*/  LOP3.LUT R115, R115, 0xffff, RZ, 0xc0, !PT ;  /* 0x0000ffff73737812 */ /* 0x000fe200078ec0ff */
[----:B------:R-:W-:Y:S01]  /*6b10*/  IMAD.MOV.U32 R117, RZ, RZ, R114 ;  /* 0x000000ffff757224 */ /* 0x000fe200078e0072 */
[----:B------:R-:W-:Y:S01]  /*6b20*/  PRMT R101, RZ, 0x7610, R101 ;  /* 0x00007610ff657816 */ /* 0x000fe20000000065 */
[----:B------:R-:W-:Y:S01]  /*6b30*/  @!P0 IMAD.MOV.U32 R114, RZ, RZ, R8 ;  /* 0x000000ffff728224 */ /* 0x000fe200078e0008 */
[----:B------:R-:W-:Y:S02]  /*6b40*/  LOP3.LUT R72, R72, 0xffff, RZ, 0xc0, !PT ;  /* 0x0000ffff48487812 */ /* 0x000fe400078ec0ff */
[----:B------:R-:W-:Y:S01]  /*6b50*/  LOP3.LUT R129, R129, 0xffff, RZ, 0xc0, !PT ;  /* 0x0000ffff81817812 */ /* 0x000fe200078ec0ff */
[----:B------:R-:W4:Y:S01]  /*6b60*/  LDL.LU R11, [R1+0x2d4] ;  /* 0x0002d400010b7983 */ /* 0x000f220000300800 */
[----:B------:R-:W-:-:S03]  /*6b70*/  PRMT R103, RZ, 0x7610, R103 ;  /* 0x00007610ff677816 */ /* 0x000fc60000000067 */
[----:B------:R0:W5:Y:S02]  /*6b80*/  @!P0 LDG.E.U8 R89, desc[UR18][R132.64] ;  /* 0x0000001284598981 */ /* 0x000164000c1e1100 */
[----:B0-----:R-:W-:Y:S01]  /*6b90*/  PRMT R132, R76, 0x3340, R130 ;  /* 0x000033404c847816 */ /* 0x001fe20000000082 */
[----:B------:R-:W-:Y:S01]  /*6ba0*/  IMAD.MOV.U32 R76, RZ, RZ, R131 ;  /* 0x000000ffff4c7224 */ /* 0x000fe200078e0083 */
[----:B------:R-:W-:Y:S01]  /*6bb0*/  LOP3.LUT R71, R71, 0xffff, RZ, 0xc0, !PT ;  /* 0x0000ffff47477812 */ /* 0x000fe200078ec0ff */
[----:B------:R-:W-:Y:S01]  /*6bc0*/  @!P0 IMAD.MOV.U32 R130, RZ, RZ, R10 ;  /* 0x000000ffff828224 */ /* 0x000fe200078e000a */
[----:B------:R-:W-:Y:S01]  /*6bd0*/  LOP3.LUT R116, R116, 0xffff, RZ, 0xc0, !PT ;  /* 0x0000ffff74747812 */ /* 0x000fe200078ec0ff */
[----:B------:R-:W-:Y:S01]  /*6be0*/  @!P0 IMAD.MOV.U32 R131, RZ, RZ, R3 ;  /* 0x000000ffff838224 */ /* 0x000fe200078e0003 */
[----:B------:R-:W-:Y:S01]  /*6bf0*/  LOP3.LUT R75, R75, 0xffff, RZ, 0xc0, !PT ;  /* 0x0000ffff4b4b7812 */ /* 0x000fe200078ec0ff */
[----:B------:R-:W3:Y:S04]  /*6c00*/  LDL R133, [R1+0x2b8] ;  /* 0x0002b80001857983 */ /* 0x000ee80000100800 */
[----:B------:R0:W5:Y:S02]  /*6c10*/  @!P0 LDG.E.U8 R90, desc[UR18][R130.64] ;  /* 0x00000012825a8981 */ /* 0x000164000c1e1100 */
[----:B0-----:R-:W-:Y:S01]  /*6c20*/  PRMT R131, R74, 0x3340, R115 ;  /* 0x000033404a837816 */ /* 0x001fe20000000073 */
[----:B------:R-:W-:Y:S01]  /*6c30*/  @!P0 IMAD.MOV.U32 R115, RZ, RZ, R2 ;  /* 0x000000ffff738224 */ /* 0x000fe200078e0002 */
[----:B------:R-:W-:-:S04]  /*6c40*/  PRMT R130, R72, 0x3340, R129 ;  /* 0x0000334048827816 */ /* 0x000fc80000000081 */
[----:B------:R0:W5:Y:S01]  /*6c50*/  @!P0 LDG.E.U8 R101, desc[UR18][R114.64] ;  /* 0x0000001272658981 */ /* 0x000162000c1e1100 */
[----:B------:R-:W-:Y:S02]  /*6c60*/  PRMT R129, R71, 0x3340, R116 ;  /* 0x0000334047817816 */ /* 0x000fe40000000074 */
[----:B------:R-:W-:Y:S01]  /*6c70*/  PRMT R71, RZ, 0x7610, R71 ;  /* 0x00007610ff477816 */ /* 0x000fe20000000047 */
[----:B0-----:R-:W-:Y:S02]  /*6c80*/  @!P0 IMAD.MOV.U32 R114, RZ, RZ, R7 ;  /* 0x000000ffff728224 */ /* 0x001fe400078e0007 */
[----:B------:R-:W-:Y:S01]  /*6c90*/  @!P0 IMAD.MOV.U32 R115, RZ, RZ, R15 ;  /* 0x000000ffff738224 */ /* 0x000fe200078e000f */
[----:B------:R-:W-:-:S04]  /*6ca0*/  LOP3.LUT R128, R128, 0xffff, RZ, 0xc0, !PT ;  /* 0x0000ffff80807812 */ /* 0x000fc800078ec0ff */
[----:B------:R0:W5:Y:S01]  /*6cb0*/  @!P0 LDG.E.U8 R103, desc[UR18][R114.64] ;  /* 0x0000001272678981 */ /* 0x000162000c1e1100 */
[----:B------:R-:W-:Y:S01]  /*6cc0*/  IMAD.MOV.U32 R72, RZ, RZ, R76 ;  /* 0x000000ffff487224 */ /* 0x000fe200078e004c */
[----:B------:R-:W-:Y:S01]  /*6cd0*/  PRMT R76, R75, 0x3340, R128 ;  /* 0x000033404b4c7816 */ /* 0x000fe20000000080 */
[----:B------:R-:W-:Y:S01]  /*6ce0*/  @!P0 IMAD.MOV.U32 R74, RZ, RZ, R5 ;  /* 0x000000ffff4a8224 */ /* 0x000fe200078e0005 */
[----:B------:R-:W-:Y:S01]  /*6cf0*/  LOP3.LUT R73, R73, 0xffff, RZ, 0xc0, !PT ;  /* 0x0000ffff49497812 */ /* 0x000fe200078ec0ff */
[----:B0-----:R-:W-:Y:S01]  /*6d00*/  @!P0 IMAD.MOV.U32 R114, RZ, RZ, R6 ;  /* 0x000000ffff728224 */ /* 0x001fe200078e0006 */
[----:B------:R-:W-:Y:S01]  /*6d10*/  LOP3.LUT R77, R77, 0xffff, RZ, 0xc0, !PT ;  /* 0x0000ffff4d4d7812 */ /* 0x000fe200078ec0ff */
[----:B------:R-:W-:Y:S01]  /*6d20*/  @!P0 IMAD.MOV.U32 R115, RZ, RZ, R14 ;  /* 0x000000ffff738224 */ /* 0x000fe200078e000e */
[----:B------:R-:W-:Y:S01]  /*6d30*/  LOP3.LUT R159, R159, 0xffff, RZ, 0xc0, !PT ;  /* 0x0000ffff9f9f7812 */ /* 0x000fe200078ec0ff */
[----:B------:R-:W-:Y:S01]  /*6d40*/  @!P0 IMAD.MOV.U32 R75, RZ, RZ, R13 ;  /* 0x000000ffff4b8224 */ /* 0x000fe200078e000d */
[----:B------:R-:W-:Y:S01]  /*6d50*/  LOP3.LUT R127, R127, 0xffff, RZ, 0xc0, !PT ;  /* 0x0000ffff7f7f7812 */ /* 0x000fe200078ec0ff */
[----:B------:R-:W2:Y:S04]  /*6d60*/  LDL R128, [R1+0x2bc] ;  /* 0x0002bc0001807983 */ /* 0x000ea80000100800 */
[----:B------:R0:W5:Y:S02]  /*6d70*/  @!P0 LDG.E.U8 R71, desc[UR18][R114.64] ;  /* 0x0000001272478981 */ /* 0x000164000c1e1100 */
[----:B0-----:R-:W-:-:S06]  /*6d80*/  PRMT R114, RZ, 0x7610, R114 ;  /* 0x00007610ff727816 */ /* 0x001fcc0000000072 */
[----:B------:R0:W5:Y:S02]  /*6d90*/  @!P0 LDG.E.U8 R114, desc[UR18][R74.64] ;  /* 0x000000124a728981 */ /* 0x000164000c1e1100 */
[----:B0-----:R-:W-:Y:S01]  /*6da0*/  IMAD.MOV.U32 R74, RZ, RZ, R117 ;  /* 0x000000ffff4a7224 */ /* 0x001fe200078e0075 */
[----:B------:R-:W-:Y:S02]  /*6db0*/  PRMT R117, R73, 0x3340, R77 ;  /* 0x0000334049757816 */ /* 0x000fe4000000004d */
[----:B------:R-:W-:Y:S02]  /*6dc0*/  PRMT R77, R159, 0x3340, R127 ;  /* 0x000033409f4d7816 */ /* 0x000fe4000000007f */
[----:B------:R-:W3:Y:S04]  /*6dd0*/  LDL R159, [R1+0x29c] ;  /* 0x00029c00019f7983 */ /* 0x000ee80000100800 */
[----:B------:R-:W2:Y:S01]  /*6de0*/  LDL R127, [R1+0x2c0] ;  /* 0x0002c000017f7983 */ /* 0x000ea20000100800 */
[----:B------:R-:W-:Y:S01]  /*6df0*/  IMAD.MOV.U32 R75, RZ, RZ, R72 ;  /* 0x000000ffff4b7224 */ /* 0x000fe200078e0048 */
[----:B------:R-:W-:Y:S01]  /*6e00*/  PRMT R115, RZ, 0x7610, R115 ;  /* 0x00007610ff737816 */ /* 0x000fe20000000073 */
[----:B------:R-:W-:-:S02]  /*6e10*/  @!P0 IMAD.MOV.U32 R72, RZ, RZ, R17 ;  /* 0x000000ffff488224 */ /* 0x000fc400078e0011 */
[----:B------:R-:W-:Y:S01]  /*6e20*/  @!P0 IMAD.MOV.U32 R73, RZ, RZ, R12 ;  /* 0x000000ffff498224 */ /* 0x000fe200078e000c */
[----:B------:R-:W-:-:S04]  /*6e30*/  PRMT R116, RZ, 0x7610, R116 ;  /* 0x00007610ff747816 */ /* 0x000fc80000000074 */
[----:B------:R0:W5:Y:S01]  /*6e40*/  @!P0 LDG.E.U8 R115, desc[UR18][R72.64] ;  /* 0x0000001248738981 */ /* 0x000162000c1e1100 */
[----:B------:R-:W-:Y:S02]  /*6e50*/  LOP3.LUT R168, R168, 0xffff, RZ, 0xc0, !PT ;  /* 0x0000ffffa8a87812 */ /* 0x000fe400078ec0ff */
[----:B------:R-:W-:Y:S01]  /*6e60*/  LOP3.LUT R167, R167, 0xffff, RZ, 0xc0, !PT ;  /* 0x0000ffffa7a77812 */ /* 0x000fe200078ec0ff */
[----:B0-----:R-:W-:Y:S01]  /*6e70*/  @!P0 IMAD.MOV.U32 R72, RZ, RZ, R16 ;  /* 0x000000ffff488224 */ /* 0x001fe200078e0010 */
[----:B------:R-:W-:Y:S02]  /*6e80*/  LOP3.LUT R163, R163, 0xffff, RZ, 0xc0, !PT ;  /* 0x0000ffffa3a37812 */ /* 0x000fe400078ec0ff */
[----:B------:R-:W-:Y:S02]  /*6e90*/  LOP3.LUT R160, R160, 0xffff, RZ, 0xc0, !PT ;  /* 0x0000ffffa0a07812 */ /* 0x000fe400078ec0ff */
[----:B------:R-:W-:Y:S02]  /*6ea0*/  LOP3.LUT R111, R111, 0xffff, RZ, 0xc0, !PT ;  /* 0x0000ffff6f6f7812 */ /* 0x000fe400078ec0ff */
[----:B------:R-:W-:-:S02]  /*6eb0*/  LOP3.LUT R100, R100, 0xffff, RZ, 0xc0, !PT ;  /* 0x0000ffff64647812 */ /* 0x000fc400078ec0ff */
[----:B------:R-:W-:Y:S02]  /*6ec0*/  LOP3.LUT R126, R126, 0xffff, RZ, 0xc0, !PT ;  /* 0x0000ffff7e7e7812 */ /* 0x000fe400078ec0ff */
[----:B------:R-:W-:Y:S02]  /*6ed0*/  LOP3.LUT R91, R91, 0xffff, RZ, 0xc0, !PT ;  /* 0x0000ffff5b5b7812 */ /* 0x000fe400078ec0ff */
[----:B------:R-:W-:Y:S02]  /*6ee0*/  LOP3.LUT R112, R112, 0xffff, RZ, 0xc0, !PT ;  /* 0x0000ffff70707812 */ /* 0x000fe400078ec0ff */
[----:B------:R-:W-:Y:S02]  /*6ef0*/  LOP3.LUT R85, R85, 0xffff, RZ, 0xc0, !PT ;  /* 0x0000ffff55557812 */ /* 0x000fe400078ec0ff */
[----:B------:R-:W-:Y:S02]  /*6f00*/  LOP3.LUT R110, R110, 0xffff, RZ, 0xc0, !PT ;  /* 0x0000ffff6e6e7812 */ /* 0x000fe400078ec0ff */
[----:B------:R-:W-:-:S02]  /*6f10*/  LOP3.LUT R78, R78, 0xffff, RZ, 0xc0, !PT ;  /* 0x0000ffff4e4e7812 */ /* 0x000fc400078ec0ff */
[----:B------:R-:W-:Y:S02]  /*6f20*/  LOP3.LUT R120, R120, 0xffff, RZ, 0xc0, !PT ;  /* 0x0000ffff78787812 */ /* 0x000fe400078ec0ff */
[----:B------:R-:W-:Y:S02]  /*6f30*/  LOP3.LUT R79, R79, 0xffff, RZ, 0xc0, !PT ;  /* 0x0000ffff4f4f7812 */ /* 0x000fe400078ec0ff */
[----:B------:R-:W-:Y:S02]  /*6f40*/  PRMT R167, R168, 0x3340, R167 ;  /* 0x00003340a8a77816 */ /* 0x000fe400000000a7 */
[----:B------:R-:W-:Y:S02]  /*6f50*/  PRMT R160, R163, 0x3340, R160 ;  /* 0x00003340a3a07816 */ /* 0x000fe400000000a0 */
[----:B------:R-:W-:Y:S02]  /*6f60*/  PRMT R100, R111, 0x3340, R100 ;  /* 0x000033406f647816 */ /* 0x000fe40000000064 */
[----:B------:R-:W-:-:S02]  /*6f70*/  PRMT R126, R126, 0x3340, R91 ;  /* 0x000033407e7e7816 */ /* 0x000fc4000000005b */
[----:B------:R-:W-:Y:S02]  /*6f80*/  PRMT R112, R112, 0x3340, R85 ;  /* 0x0000334070707816 */ /* 0x000fe40000000055 */
[----:B------:R-:W-:Y:S02]  /*6f90*/  LOP3.LUT R113, R113, 0xffff, RZ, 0xc0, !PT ;  /* 0x0000ffff71717812 */ /* 0x000fe400078ec0ff */
[----:B------:R-:W-:Y:S02]  /*6fa0*/  LOP3.LUT R87, R87, 0xffff, RZ, 0xc0, !PT ;  /* 0x0000ffff57577812 */ /* 0x000fe400078ec0ff */
[----:B------:R-:W-:Y:S02]  /*6fb0*/  LOP3.LUT R107, R107, 0xffff, RZ, 0xc0, !PT ;  /* 0x0000ffff6b6b7812 */ /* 0x000fe400078ec0ff */
[----:B------:R-:W-:Y:S02]  /*6fc0*/  LOP3.LUT R94, R94, 0xffff, RZ, 0xc0, !PT ;  /* 0x0000ffff5e5e7812 */ /* 0x000fe400078ec0ff */
[----:B------:R-:W-:-:S02]  /*6fd0*/  PRMT R110, R110, 0x3340, R78 ;  /* 0x000033406e6e7816 */ /* 0x000fc4000000004e */
[----:B------:R-:W-:Y:S02]  /*6fe0*/  PRMT R85, R120, 0x3340, R79 ;  /* 0x0000334078557816 */ /* 0x000fe4000000004f */
[----:B------:R-:W-:Y:S02]  /*6ff0*/  LOP3.LUT R95, R95, 0xffff, RZ, 0xc0, !PT ;  /* 0x0000ffff5f5f7812 */ /* 0x000fe400078ec0ff */
[----:B------:R-:W-:Y:S02]  /*7000*/  LOP3.LUT R105, R105, 0xffff, RZ, 0xc0, !PT ;  /* 0x0000ffff69697812 */ /* 0x000fe400078ec0ff */
[----:B------:R-:W-:Y:S02]  /*7010*/  LOP3.LUT R98, R98, 0xffff, RZ, 0xc0, !PT ;  /* 0x0000ffff62627812 */ /* 0x000fe400078ec0ff */
[----:B------:R-:W-:Y:S02]  /*7020*/  LOP3.LUT R121, R121, 0xffff, RZ, 0xc0, !PT ;  /* 0x0000ffff79797812 */ /* 0x000fe400078ec0ff */
[----:B------:R-:W-:-:S02]  /*7030*/  LOP3.LUT R118, R118, 0xffff, RZ, 0xc0, !PT ;  /* 0x0000ffff76767812 */ /* 0x000fc400078ec0ff */
[----:B------:R-:W-:Y:S02]  /*7040*/  LOP3.LUT R97, R97, 0xffff, RZ, 0xc0, !PT ;  /* 0x0000ffff61617812 */ /* 0x000fe400078ec0ff */
[----:B------:R-:W-:Y:S02]  /*7050*/  PRMT R76, R129, 0x5410, R76 ;  /* 0x00005410814c7816 */ /* 0x000fe4000000004c */
[----:B------:R-:W-:Y:S02]  /*7060*/  PRMT R77, R117, 0x5410, R77 ;  /* 0x00005410754d7816 */ /* 0x000fe4000000004d */
[----:B------:R-:W-:Y:S02]  /*7070*/  PRMT R78, R167, 0x5410, R160 ;  /* 0x00005410a74e7816 */ /* 0x000fe400000000a0 */
[----:B------:R-:W-:Y:S02]  /*7080*/  PRMT R79, R100, 0x5410, R126 ;  /* 0x00005410644f7816 */ /* 0x000fe4000000007e */
[----:B------:R-:W-:-:S02]  /*7090*/  PRMT R113, R113, 0x3340, R87 ;  /* 0x0000334071717816 */ /* 0x000fc40000000057 */
[----:B------:R-:W-:Y:S02]  /*70a0*/  PRMT R98, R107, 0x3340, R98 ;  /* 0x000033406b627816 */ /* 0x000fe40000000062 */
[----:B------:R-:W-:Y:S02]  /*70b0*/  PRMT R87, R118, 0x3340, R95 ;  /* 0x0000334076577816 */ /* 0x000fe4000000005f */
[----:B------:R-:W-:Y:S02]  /*70c0*/  PRMT R97, R105, 0x3340, R97 ;  /* 0x0000334069617816 */ /* 0x000fe40000000061 */
        /* <DEDUP_REMOVED lines=14> */
[----:B------:R-:W-:-:S02]  /*71b0*/  PRMT R92, R125, 0x3340, R92 ;  /* 0x000033407d5c7816 */ /* 0x000fc4000000005c */
[----:B------:R-:W-:Y:S02]  /*71c0*/  PRMT R81, R124, 0x3340, R81 ;  /* 0x000033407c517816 */ /* 0x000fe40000000051 */
[----:B------:R-:W-:Y:S01]  /*71d0*/  PRMT R82, R123, 0x3340, R82 ;  /* 0x000033407b527816 */ /* 0x000fe20000000052 */
[----:B----4-:R-:W-:-:S05]  /*71e0*/  @!P0 IMAD.MOV.U32 R73, RZ, RZ, R11 ;  /* 0x000000ffff498224 */ /* 0x010fca00078e000b */
[----:B------:R0:W4:Y:S02]  /*71f0*/  @!P0 LDG.E.U8 R116, desc[UR18][R72.64] ;  /* 0x0000001248748981 */ /* 0x000124000c1e1100 */
[----:B0-----:R-:W-:Y:S02]  /*7200*/  IMAD.MOV.U32 R73, RZ, RZ, R20 ;  /* 0x000000ffff497224 */ /* 0x001fe400078e0014 */
[----:B------:R-:W-:Y:S01]  /*7210*/  IMAD.MOV.U32 R72, RZ, RZ, R84 ;  /* 0x000000ffff487224 */ /* 0x000fe200078e0054 */
[----:B------:R-:W4:Y:S04]  /*7220*/  LDL.LU R20, [R1+0x2d0] ;  /* 0x0002d00001147983 */ /* 0x000f280000300800 */
[----:B------:R-:W-:Y:S01]  /*7230*/  PRMT R72, R73, 0x5410, R72 ;  /* 0x0000541049487816 */ /* 0x000fe20000000048 */
[----:B------:R-:W5:Y:S01]  /*7240*/  LDL R107, [R1+0x2b4] ;  /* 0x0002b400016b7983 */ /* 0x000f620000100800 */
[----:B------:R-:W-:-:S02]  /*7250*/  PRMT R73, R75, 0x5410, R74 ;  /* 0x000054104b497816 */ /* 0x000fc4000000004a */
[----:B------:R-:W-:Y:S01]  /*7260*/  PRMT R74, R19, 0x5410, R132 ;  /* 0x00005410134a7816 */ /* 0x000fe20000000084 */
[----:B------:R-:W4:Y:S01]  /*7270*/  LDL R105, [R1+0x2b0] ;  /* 0x0002b00001697983 */ /* 0x000f220000100800 */
[----:B------:R-:W-:Y:S01]  /*7280*/  PRMT R75, R131, 0x5410, R130 ;  /* 0x00005410834b7816 */ /* 0x000fe20000000082 */
[----:B------:R-:W0:Y:S01]  /*7290*/  LDC R19, c[0x0][0x238] ;  /* 0x00008e00ff137b82 */ /* 0x000e220000000800 */
[----:B------:R-:W-:Y:S01]  /*72a0*/  PRMT R84, R121, 0x3340, R94 ;  /* 0x0000334079547816 */ /* 0x000fe2000000005e */
[----:B------:R-:W4:Y:S04]  /*72b0*/  LDL R95, [R1+0x2ac] ;  /* 0x0002ac00015f7983 */ /* 0x000f280000100800 */
[----:B------:R-:W4:Y:S01]  /*72c0*/  LDL R94, [R1+0x2a8] ;  /* 0x0002a800015e7983 */ /* 0x000f220000100800 */
[----:B------:R-:W-:-:S02]  /*72d0*/  PRMT R99, R108, 0x3340, R99 ;  /* 0x000033406c637816 */ /* 0x000fc40000000063 */
[----:B------:R-:W-:Y:S02]  /*72e0*/  PRMT R93, R122, 0x3340, R93 ;  /* 0x000033407a5d7816 */ /* 0x000fe4000000005d */
[----:B------:R-:W-:Y:S02]  /*72f0*/  LOP3.LUT R109, R109, 0xffff, RZ, 0xc0, !PT ;  /* 0x0000ffff6d6d7812 */ /* 0x000fe400078ec0ff */
[----:B------:R-:W-:Y:S02]  /*7300*/  PRMT R106, R106, 0x3340, R83 ;  /* 0x000033406a6a7816 */ /* 0x000fe40000000053 */
[----:B------:R-:W-:Y:S02]  /*7310*/  PRMT R119, R119, 0x3340, R80 ;  /* 0x0000334077777816 */ /* 0x000fe40000000050 */
[----:B------:R-:W-:Y:S02]  /*7320*/  LOP3.LUT R96, R96, 0xffff, RZ, 0xc0, !PT ;  /* 0x0000ffff60607812 */ /* 0x000fe400078ec0ff */
[----:B------:R-:W-:-:S02]  /*7330*/  PRMT R80, R112, 0x5410, R92 ;  /* 0x0000541070507816 */ /* 0x000fc4000000005c */
[----:B------:R-:W-:Y:S02]  /*7340*/  PRMT R81, R113, 0x5410, R81 ;  /* 0x0000541071517816 */ /* 0x000fe40000000051 */
[----:B------:R-:W-:Y:S02]  /*7350*/  PRMT R82, R98, 0x5410, R82 ;  /* 0x0000541062527816 */ /* 0x000fe40000000052 */
[----:B------:R-:W-:Y:S02]  /*7360*/  PRMT R83, R99, 0x5410, R93 ;  /* 0x0000541063537816 */ /* 0x000fe4000000005d */
[----:B------:R-:W-:Y:S01]  /*7370*/  PRMT R96, R109, 0x3340, R96 ;  /* 0x000033406d607816 */ /* 0x000fe20000000060 */
[----:B---3--:R-:W-:Y:S04]  /*7380*/  STS.128 [R159+UR16], R72 ;  /* 0x000000489f007988 */ /* 0x008fe80008000c10 */
[----:B--2---:R1:W-:Y:S04]  /*7390*/  STS.128 [R127+UR16], R76 ;  /* 0x0000004c7f007988 */ /* 0x0043e80008000c10 */
[----:B-1----:R-:W2:Y:S04]  /*73a0*/  LDL.LU R127, [R1+0x298] ;  /* 0x00029800017f7983 */ /* 0x002ea80000300800 */
[----:B------:R1:W-:Y:S04]  /*73b0*/  STS.128 [R128+UR16], R80 ;  /* 0x0000005080007988 */ /* 0x0003e80008000c10 */
[----:B------:R-:W3:Y:S04]  /*73c0*/  LDL.LU R109, [R1+0x288] ;  /* 0x00028800016d7983 */ /* 0x000ee80000300800 */
[----:B-1----:R-:W4:Y:S01]  /*73d0*/  LDL.LU R128, [R1+0x280] ;  /* 0x0002800001807983 */ /* 0x002f220000300800 */
[----:B------:R-:W-:-:S02]  /*73e0*/  LOP3.LUT R104, R104, 0xffff, RZ, 0xc0, !PT ;  /* 0x0000ffff68687812 */ /* 0x000fc400078ec0ff */
[----:B------:R-:W-:Y:S01]  /*73f0*/  LOP3.LUT R88, R88, 0xffff, RZ, 0xc0, !PT ;  /* 0x0000ffff58587812 */ /* 0x000fe200078ec0ff */
[----:B------:R-:W3:Y:S01]  /*7400*/  LDL.LU R122, [R1+0x278] ;  /* 0x00027800017a7983 */ /* 0x000ee20000300800 */
[----:B------:R-:W-:Y:S02]  /*7410*/  LOP3.LUT R102, R102, 0xffff, RZ, 0xc0, !PT ;  /* 0x0000ffff66667812 */ /* 0x000fe400078ec0ff */
        /* <DEDUP_REMOVED lines=25> */
[----:B------:R-:W-:Y:S01]  /*75b0*/  PRMT R146, R148, 0x3340, R146 ;  /* 0x0000334094927816 */ /* 0x000fe20000000092 */
[----:B------:R1:W-:Y:S01]  /*75c0*/  STS.128 [R133+UR16], R84 ;  /* 0x0000005485007988 */ /* 0x0003e20008000c10 */
[----:B0-----:R-:W-:Y:S01]  /*75d0*/  IMAD.SHL.U32 R19, R19, 0x80, RZ ;  /* 0x0000008013137824 */ /* 0x001fe200078e00ff */
[----:B------:R-:W-:Y:S02]  /*75e0*/  PRMT R72, R97, 0x5410, R102 ;  /* 0x0000541061487816 */ /* 0x000fe40000000066 */
[----:B------:R-:W-:-:S02]  /*75f0*/  PRMT R73, R137, 0x5410, R139 ;  /* 0x0000541089497816 */ /* 0x000fc4000000008b */
[----:B------:R-:W-:Y:S02]  /*7600*/  PRMT R74, R141, 0x5410, R142 ;  /* 0x000054108d4a7816 */ /* 0x000fe4000000008e */
[----:B------:R-:W-:Y:S02]  /*7610*/  PRMT R75, R145, 0x5410, R146 ;  /* 0x00005410914b7816 */ /* 0x000fe40000000092 */
[C---:B------:R-:W-:Y:S01]  /*7620*/  IADD3 R69, P5, R19.reuse, R69, RZ ;  /* 0x0000004513457210 */ /* 0x040fe20007fbe0ff */
[----:B-1----:R-:W3:Y:S04]  /*7630*/  LDL.LU R133, [R1+0x270] ;  /* 0x0002700001857983 */ /* 0x002ee80000300800 */
[----:B------:R-:W3:Y:S04]  /*7640*/  LDL.LU R108, [R1+0x268] ;  /* 0x00026800016c7983 */ /* 0x000ee80000300800 */
[----:B------:R-:W3:Y:S04]  /*7650*/  LDL.LU R123, [R1+0x294] ;  /* 0x00029400017b7983 */ /* 0x000ee80000300800 */
[----:B------:R-:W3:Y:S04]  /*7660*/  LDL.LU R111, [R1+0x260] ;  /* 0x00026000016f7983 */ /* 0x000ee80000300800 */
[----:B------:R-:W3:Y:S04]  /*7670*/  LDL.LU R163, [R1+0x28c] ;  /* 0x00028c0001a37983 */ /* 0x000ee80000300800 */
[----:B------:R-:W3:Y:S04]  /*7680*/  LDL.LU R168, [R1+0x258] ;  /* 0x0002580001a87983 */ /* 0x000ee80000300800 */
[----:B-----5:R0:W-:Y:S04]  /*7690*/  STS.128 [R107+UR16], R72 ;  /* 0x000000486b007988 */ /* 0x0201e80008000c10 */
[----:B0-----:R-:W5:Y:S04]  /*76a0*/  LDL.LU R107, [R1+0x284] ;  /* 0x00028400016b7983 */ /* 0x001f680000300800 */
[----:B------:R-:W5:Y:S04]  /*76b0*/  LDL.LU R124, [R1+0x250] ;  /* 0x00025000017c7983 */ /* 0x000f680000300800 */
[----:B------:R-:W5:Y:S04]  /*76c0*/  LDL.LU R159, [R1+0x27c] ;  /* 0x00027c00019f7983 */ /* 0x000f680000300800 */
[----:B------:R-:W5:Y:S04]  /*76d0*/  LDL.LU R125, [R1+0x248] ;  /* 0x00024800017d7983 */ /* 0x000f680000300800 */
[----:B------:R0:W-:Y:S01]  /*76e0*/  STL [R1+0x290], R69 ;  /* 0x0002904501007387 */ /* 0x0001e20000100800 */
[----:B--2---:R-:W-:-:S05]  /*76f0*/  IADD3 R127, P4, R19, R127, RZ ;  /* 0x0000007f137f7210 */ /* 0x004fca0007f9e0ff */
[----:B------:R1:W-:Y:S04]  /*7700*/  STL [R1+0x298], R127 ;  /* 0x0002987f01007387 */ /* 0x0003e80000100800 */
[----:B0-----:R-:W2:Y:S04]  /*7710*/  LDL.LU R69, [R1+0x2cc] ;  /* 0x0002cc0001457983 */ /* 0x001ea80000300800 */
[----:B-1----:R-:W2:Y:S01]  /*7720*/  LDL.LU R127, [R1+0x274] ;  /* 0x00027400017f7983 */ /* 0x002ea20000300800 */
[----:B----4-:R-:W-:-:S05]  /*7730*/  IADD3 R128, P0, R19, R128, RZ ;  /* 0x0000008013807210 */ /* 0x010fca0007f1e0ff */
[----:B------:R0:W-:Y:S04]  /*7740*/  STL [R1+0x280], R128 ;  /* 0x0002808001007387 */ /* 0x0001e80000100800 */
[----:B0-----:R-:W4:Y:S01]  /*7750*/  LDL.LU R128, [R1+0x240] ;  /* 0x0002400001807983 */ /* 0x001f220000300800 */
        /* <DEDUP_REMOVED lines=82> */
[----:B------:R-:W-:Y:S01]  /*7c80*/  PRMT R87, R88, 0x5410, R92 ;  /* 0x0000541058577816 */ /* 0x000fe2000000005c */
[----:B------:R-:W-:Y:S01]  /*7c90*/  STS.128 [R105+UR16], R76 ;  /* 0x0000004c69007988 */ /* 0x000fe20008000c10 */
[----:B------:R-:W-:-:S03]  /*7ca0*/  IADD3 R18, P2, R19, R18, RZ ;  /* 0x0000001213127210 */ /* 0x000fc60007f5e0ff */
[----:B------:R-:W-:Y:S04]  /*7cb0*/  STS.128 [R95+UR16], R80 ;  /* 0x000000505f007988 */ /* 0x000fe80008000c10 */
[----:B------:R-:W-:Y:S04]  /*7cc0*/  STS.128 [R94+UR16], R84 ;  /* 0x000000545e007988 */ /* 0x000fe80008000c10 */
[----:B------:R0:W-:Y:S01]  /*7cd0*/  STS.U8 [R20+UR16+0x8400], R71 ;  /* 0x0084004714007988 */ /* 0x0001e20008000010 */
[C---:B------:R-:W-:Y:S02]  /*7ce0*/  IADD3 R21, P3, R19.reuse, R21, RZ ;  /* 0x0000001513157210 */ /* 0x040fe40007f7e0ff */
[----:B---3--:R-:W-:-:S02]  /*7cf0*/  IADD3 R109, P6, R19, R109, RZ ;  /* 0x0000006d136d7210 */ /* 0x008fc40007fde0ff */
[----:B0-----:R-:W-:Y:S02]  /*7d00*/  SHF.R.S32.HI R71, RZ, 0x1f, R19 ;  /* 0x0000001fff477819 */ /* 0x001fe40000011413 */
[----:B------:R-:W-:-:S03]  /*7d10*/  IADD3 R122, P1, R19, R122, RZ ;  /* 0x0000007a137a7210 */ /* 0x000fc60007f3e0ff */
[----:B------:R-:W-:Y:S01]  /*7d20*/  IMAD.X R70, R71, 0x1, R70, P2 ;  /* 0x0000000147467824 */ /* 0x000fe200010e0646 */
[----:B------:R-:W-:Y:S01]  /*7d30*/  IADD3 R133, P2, R19, R133, RZ ;  /* 0x0000008513857210 */ /* 0x000fe20007f5e0ff */
[----:B------:R-:W-:Y:S01]  /*7d40*/  STL [R1+0x288], R109 ;  /* 0x0002886d01007387 */ /* 0x000fe20000100800 */
[----:B------:R-:W-:Y:S01]  /*7d50*/  IMAD.X R123, R71, 0x1, R123, P4 ;  /* 0x00000001477b7824 */ /* 0x000fe200020e067b */
[----:B------:R-:W-:Y:S02]  /*7d60*/  IADD3 R111, P4, R19, R111, RZ ;  /* 0x0000006f136f7210 */ /* 0x000fe40007f9e0ff */
[----:B------:R0:W-:Y:S01]  /*7d70*/  STL [R1+0x270], R133 ;  /* 0x0002708501007387 */ /* 0x0001e20000100800 */
[----:B------:R-:W-:-:S03]  /*7d80*/  IMAD.X R163, R71, 0x1, R163, P5 ;  /* 0x0000000147a37824 */ /* 0x000fc600028e06a3 */
[----:B------:R-:W-:Y:S04]  /*7d90*/  STL [R1+0x278], R122 ;  /* 0x0002787a01007387 */ /* 0x000fe80000100800 */
[----:B0-----:R-:W3:Y:S01]  /*7da0*/  LDL.LU R133, [R1+0x26c] ;  /* 0x00026c0001857983 */ /* 0x001ee20000300800 */
[----:B------:R-:W-:Y:S01]  /*7db0*/  IADD3 R168, P5, R19, R168, RZ ;  /* 0x000000a813a87210 */ /* 0x000fe20007fbe0ff */
[----:B-----5:R-:W-:Y:S01]  /*7dc0*/  IMAD.X R107, R71, 0x1, R107, P6 ;  /* 0x00000001476b7824 */ /* 0x020fe200030e066b */
[----:B------:R-:W-:Y:S01]  /*7dd0*/  IADD3 R124, P6, R19, R124, RZ ;  /* 0x0000007c137c7210 */ /* 0x000fe20007fde0ff */
[----:B------:R-:W-:Y:S01]  /*7de0*/  IMAD.X R159, R71, 0x1, R159, P0 ;  /* 0x00000001479f7824 */ /* 0x000fe200000e069f */
[----:B------:R-:W-:Y:S02]  /*7df0*/  IADD3 R125, P0, R19, R125, RZ ;  /* 0x0000007d137d7210 */ /* 0x000fe40007f1e0ff */
[----:B------:R-:W-:-:S02]  /*7e00*/  LOP3.LUT R93, R20, 0x20, RZ, 0x3c, !PT ;  /* 0x00000020145d7812 */ /* 0x000fc400078e3cff */
[----:B------:R-:W-:Y:S01]  /*7e10*/  LOP3.LUT R94, R20, 0x40, RZ, 0x3c, !PT ;  /* 0x00000040145e7812 */ /* 0x000fe200078e3cff */
[----:B------:R-:W-:Y:S04]  /*7e20*/  STS.U8 [R20+UR16+0x8000], R89 ;  /* 0x0080005914007988 */ /* 0x000fe80008000010 */
[----:B------:R-:W-:Y:S04]  /*7e30*/  STS.U8 [R93+UR16+0x8100], R90 ;  /* 0x0081005a5d007988 */ /* 0x000fe80008000010 */
[----:B------:R-:W-:Y:S04]  /*7e40*/  STS.U8 [R93+UR16+0x8500], R114 ;  /* 0x008500725d007988 */ /* 0x000fe80008000010 */
[----:B------:R-:W-:Y:S04]  /*7e50*/  STS.U8 [R94+UR16+0x8200], R101 ;  /* 0x008200655e007988 */ /* 0x000fe80008000010 */
[----:B------:R-:W-:Y:S01]  /*7e60*/  STS.U8 [R94+UR16+0x8600], R115 ;  /* 0x008600735e007988 */ /* 0x000fe20008000010 */
[----:B--2---:R-:W-:Y:S01]  /*7e70*/  IMAD.X R69, R71, 0x1, R69, P3 ;  /* 0x0000000147457824 */ /* 0x004fe200018e0645 */
[----:B------:R-:W-:-:S05]  /*7e80*/  IADD3 R108, P3, R19, R108, RZ ;  /* 0x0000006c136c7210 */ /* 0x000fca0007f7e0ff */
[----:B------:R-:W-:Y:S04]  /*7e90*/  STL [R1+0x268], R108 ;  /* 0x0002686c01007387 */ /* 0x000fe80000100800 */
[----:B------:R-:W2:Y:S04]  /*7ea0*/  LDL.LU R136, [R1+0x238] ;  /* 0x0002380001887983 */ /* 0x000ea80000300800 */
[----:B------:R0:W-:Y:S04]  /*7eb0*/  STL [R1+0x294], R123 ;  /* 0x0002947b01007387 */ /* 0x0001e80000100800 */
[----:B0-----:R-:W5:Y:S04]  /*7ec0*/  LDL.LU R123, [R1+0x264] ;  /* 0x00026400017b7983 */ /* 0x001f680000300800 */
[----:B------:R-:W-:Y:S04]  /*7ed0*/  STL [R1+0x260], R111 ;  /* 0x0002606f01007387 */ /* 0x000fe80000100800 */
[----:B------:R0:W-:Y:S04]  /*7ee0*/  STL [R1+0x28c], R163 ;  /* 0x00028ca301007387 */ /* 0x0001e80000100800 */
[----:B0-----:R-:W5:Y:S04]  /*7ef0*/  LDL.LU R163, [R1+0x230] ;  /* 0x0002300001a37983 */ /* 0x001f680000300800 */
[----:B------:R-:W5:Y:S04]  /*7f00*/  LDL.LU R111, [R1+0x25c] ;  /* 0x00025c00016f7983 */ /* 0x000f680000300800 */
[----:B------:R0:W-:Y:S04]  /*7f10*/  STL [R1+0x258], R168 ;  /* 0x000258a801007387 */ /* 0x0001e80000100800 */
[----:B0-----:R-:W5:Y:S04]  /*7f20*/  LDL.LU R168, [R1+0x228] ;  /* 0x0002280001a87983 */ /* 0x001f680000300800 */
[----:B------:R0:W-:Y:S04]  /*7f30*/  STL [R1+0x284], R107 ;  /* 0x0002846b01007387 */ /* 0x0001e80000100800 */
[----:B0-----:R-:W5:Y:S04]  /*7f40*/  LDL.LU R107, [R1+0x254] ;  /* 0x00025400016b7983 */ /* 0x001f680000300800 */
[----:B------:R-:W5:Y:S04]  /*7f50*/  LDL.LU R105, [R1+0x220] ;  /* 0x0002200001697983 */ /* 0x000f680000300800 */
[----:B------:R-:W-:Y:S04]  /*7f60*/  STL [R1+0x250], R124 ;  /* 0x0002507c01007387 */ /* 0x000fe80000100800 */
[----:B------:R-:W5:Y:S04]  /*7f70*/  LDL.LU R118, [R1+0x24c] ;  /* 0x00024c0001767983 */ /* 0x000f680000300800 */
[----:B------:R-:W5:Y:S04]  /*7f80*/  LDL.LU R95, [R1+0x218] ;  /* 0x00021800015f7983 */ /* 0x000f680000300800 */
[----:B------:R0:W-:Y:S04]  /*7f90*/  STL [R1+0x27c], R159 ;  /* 0x00027c9f01007387 */ /* 0x0001e80000100800 */
[----:B------:R-:W5:Y:S01]  /*7fa0*/  LDL.LU R120, [R1+0x244] ;  /* 0x0002440001787983 */ /* 0x000f620000300800 */
[----:B------:R-:W-:-:S03]  /*7fb0*/  IMAD.X R127, R71, 0x1, R127, P1 ;  /* 0x00000001477f7824 */ /* 0x000fc600008e067f */
[----:B0-----:R-:W5:Y:S04]  /*7fc0*/  LDL.LU R159, [R1+0x210] ;  /* 0x00021000019f7983 */ /* 0x001f680000300800 */
[----:B------:R0:W-:Y:S01]  /*7fd0*/  STL [R1+0x248], R125 ;  /* 0x0002487d01007387 */ /* 0x0001e20000100800 */
[----:B----4-:R-:W-:-:S03]  /*7fe0*/  IADD3 R128, P1, R19, R128, RZ ;  /* 0x0000008013807210 */ /* 0x010fc60007f3e0ff */
[----:B0-----:R-:W4:Y:S04]  /*7ff0*/  LDL.LU R125, [R1+0x23c] ;  /* 0x00023c00017d7983 */ /* 0x001f280000300800 */
[----:B------:R-:W4:Y:S04]  /*8000*/  LDL.LU R121, [R1+0x208] ;  /* 0x0002080001797983 */ /* 0x000f280000300800 */
[----:B------:R0:W-:Y:S04]  /*8010*/  STL [R1+0x274], R127 ;  /* 0x0002747f01007387 */ /* 0x0001e80000100800 */
[----:B0-----:R-:W4:Y:S04]  /*8020*/  LDL.LU R127, [R1+0x234] ;  /* 0x00023400017f7983 */ /* 0x001f280000300800 */
[----:B------:R-:W4:Y:S04]  /*8030*/  LDL.LU R94, [R1+0x200] ;  /* 0x00020000015e7983 */ /* 0x000f280000300800 */
[----:B------:R-:W4:Y:S04]  /*8040*/  LDL.LU R109, [R1+0x22c] ;  /* 0x00022c00016d7983 */ /* 0x000f280000300800 */
[----:B------:R-:W4:Y:S04]  /*8050*/  LDL.LU R122, [R1+0x1f8] ;  /* 0x0001f800017a7983 */ /* 0x000f280000300800 */
[----:B------:R0:W-:Y:S04]  /*8060*/  STL [R1+0x240], R128 ;  /* 0x0002408001007387 */ /* 0x0001e80000100800 */
[----:B0-----:R-:W4:Y:S04]  /*8070*/  LDL.LU R128, [R1+0x224] ;  /* 0x0002240001807983 */ /* 0x001f280000300800 */
[----:B------:R-:W4:Y:S04]  /*8080*/  LDL.LU R108, [R1+0x1f0] ;  /* 0x0001f000016c7983 */ /* 0x000f280000300800 */
[----:B------:R-:W4:Y:S01]  /*8090*/  LDL.LU R124, [R1+0x21c] ;  /* 0x00021c00017c7983 */ /* 0x000f220000300800 */
[----:B---3--:R-:W-:-:S05]  /*80a0*/  IMAD.X R133, R71, 0x1, R133, P2 ;  /* 0x0000000147857824 */ /* 0x008fca00010e0685 */
[----:B------:R0:W-:Y:S04]  /*80b0*/  STL [R1+0x26c], R133 ;  /* 0x00026c8501007387 */ /* 0x0001e80000100800 */
[----:B0-----:R-:W3:Y:S01]  /*80c0*/  LDL.LU R133, [R1+0x1e8] ;  /* 0x0001e80001857983 */ /* 0x001ee20000300800 */
[----:B--2---:R-:W-:Y:S01]  /*80d0*/  IADD3 R136, P2, R19, R136, RZ ;  /* 0x0000008813887210 */ /* 0x004fe20007f5e0ff */
[----:B-----5:R-:W-:Y:S01]  /*80e0*/  IMAD.X R123, R71, 0x1, R123, P3 ;  /* 0x00000001477b7824 */ /* 0x020fe200018e067b */
[----:B------:R-:W-:Y:S01]  /*80f0*/  IADD3 R163, P3, R19, R163, RZ ;  /* 0x000000a313a37210 */ /* 0x000fe20007f7e0ff */
[----:B------:R-:W-:-:S04]  /*8100*/  IMAD.X R111, R71, 0x1, R111, P4 ;  /* 0x00000001476f7824 */ /* 0x000fc800020e066f */
[----:B------:R0:W-:Y:S04]  /*8110*/  STL [R1+0x230], R163 ;  /* 0x000230a301007387 */ /* 0x0001e80000100800 */
[----:B------:R-:W-:Y:S04]  /*8120*/  STL [R1+0x238], R136 ;  /* 0x0002388801007387 */ /* 0x000fe80000100800 */
[----:B0-----:R-:W2:Y:S04]  /*8130*/  LDL.LU R163, [R1+0x214] ;  /* 0x0002140001a37983 */ /* 0x001ea80000300800 */
[----:B------:R-:W-:Y:S01]  /*8140*/  STL [R1+0x264], R123 ;  /* 0x0002647b01007387 */ /* 0x000fe20000100800 */
[----:B------:R-:W-:-:S03]  /*8150*/  IADD3 R168, P4, R19, R168, RZ ;  /* 0x000000a813a87210 */ /* 0x000fc60007f9e0ff */
[----:B------:R0:W-:Y:S04]  /*8160*/  STL [R1+0x25c], R111 ;  /* 0x00025c6f01007387 */ /* 0x0001e80000100800 */
[----:B0-----:R-:W5:Y:S01]  /*8170*/  LDL.LU R111, [R1+0x1e0] ;  /* 0x0001e000016f7983 */ /* 0x001f620000300800 */
[----:B------:R-:W-:-:S03]  /*8180*/  IMAD.X R107, R71, 0x1, R107, P5 ;  /* 0x00000001476b7824 */ /* 0x000fc600028e066b */
[----:B------:R-:W5:Y:S01]  /*8190*/  LDL.LU R123, [R1+0x20c] ;  /* 0x00020c00017b7983 */ /* 0x000f620000300800 */
[----:B------:R-:W-:-:S03]  /*81a0*/  IADD3 R105, P5, R19, R105, RZ ;  /* 0x0000006913697210 */ /* 0x000fc60007fbe0ff */
[----:B------:R0:W-:Y:S01]  /*81b0*/  STL [R1+0x228], R168 ;  /* 0x000228a801007387 */ /* 0x0001e20000100800 */
[----:B------:R-:W-:Y:S01]  /*81c0*/  IMAD.X R118, R71, 0x1, R118, P6 ;  /* 0x0000000147767824 */ /* 0x000fe200030e0676 */
[----:B------:R-:W-:Y:S02]  /*81d0*/  IADD3 R95, P6, R19, R95, RZ ;  /* 0x0000005f135f7210 */ /* 0x000fe40007fde0ff */
[----:B0-----:R-:W5:Y:S01]  /*81e0*/  LDL.LU R168, [R1+0x1d8] ;  /* 0x0001d80001a87983 */ /* 0x001f620000300800 */
[----:B------:R-:W-:-:S03]  /*81f0*/  IMAD.X R120, R71, 0x1, R120, P0 ;  /* 0x0000000147787824 */ /* 0x000fc600000e0678 */
[----:B------:R0:W-:Y:S01]  /*8200*/  STL [R1+0x254], R107 ;  /* 0x0002546b01007387 */ /* 0x0001e20000100800 */
[----:B------:R-:W-:-:S03]  /*8210*/  IADD3 R159, P0, R19, R159, RZ ;  /* 0x0000009f139f7210 */ /* 0x000fc60007f1e0ff */
[----:B0-----:R-:W5:Y:S04]  /*8220*/  LDL.LU R107, [R1+0x204] ;  /* 0x00020400016b7983 */ /* 0x001f680000300800 */
[----:B------:R-:W-:Y:S04]  /*8230*/  STL [R1+0x220], R105 ;  /* 0x0002206901007387 */ /* 0x000fe80000100800 */
[----:B------:R-:W-:Y:S01]  /*8240*/  STL [R1+0x24c], R118 ;  /* 0x00024c7601007387 */ /* 0x000fe20000100800 */
[----:B----4-:R-:W-:-:S03]  /*8250*/  IMAD.X R125, R71, 0x1, R125, P1 ;  /* 0x00000001477d7824 */ /* 0x010fc600008e067d */
[----:B------:R0:W-:Y:S04]  /*8260*/  STL [R1+0x210], R159 ;  /* 0x0002109f01007387 */ /* 0x0001e80000100800 */
[----:B------:R-:W-:Y:S01]  /*8270*/  STL [R1+0x218], R95 ;  /* 0x0002185f01007387 */ /* 0x000fe20000100800 */
[----:B------:R-:W-:-:S03]  /*8280*/  IADD3 R121, P1, R19, R121, RZ ;  /* 0x0000007913797210 */ /* 0x000fc60007f3e0ff */
[----:B0-----:R-:W4:Y:S04]  /*8290*/  LDL.LU R159, [R1+0x1d0] ;  /* 0x0001d000019f7983 */ /* 0x001f280000300800 */
[----:B------:R-:W-:Y:S01]  /*82a0*/  STL [R1+0x244], R120 ;  /* 0x0002447801007387 */ /* 0x000fe20000100800 */
[----:B------:R-:W-:-:S03]  /*82b0*/  IMAD.X R127, R71, 0x1, R127, P2 ;  /* 0x00000001477f7824 */ /* 0x000fc600010e067f */
[----:B------:R0:W-:Y:S01]  /*82c0*/  STL [R1+0x23c], R125 ;  /* 0x00023c7d01007387 */ /* 0x0001e20000100800 */
[----:B------:R-:W-:Y:S01]  /*82d0*/  IADD3 R94, P2, R19, R94, RZ ;  /* 0x0000005e135e7210 */ /* 0x000fe20007f5e0ff */
[C---:B------:R-:W-:Y:S02]  /*82e0*/  IMAD.X R109, R71.reuse, 0x1, R109, P3 ;  /* 0x00000001476d7824 */ /* 0x040fe400018e066d */
[----:B0-----:R-:W4:Y:S04]  /*82f0*/  LDL.LU R125, [R1+0x1fc] ;  /* 0x0001fc00017d7983 */ /* 0x001f280000300800 */
[----:B------:R0:W-:Y:S01]  /*8300*/  STL [R1+0x234], R127 ;  /* 0x0002347f01007387 */ /* 0x0001e20000100800 */
[----:B------:R-:W-:-:S03]  /*8310*/  IMAD.X R128, R71, 0x1, R128, P4 ;  /* 0x0000000147807824 */ /* 0x000fc600020e0680 */
[----:B0-----:R-:W4:Y:S04]  /*8320*/  LDL.LU R127, [R1+0x1c8] ;  /* 0x0001c800017f7983 */ /* 0x001f280000300800 */
[----:B------:R-:W-:Y:S04]  /*8330*/  STL [R1+0x208], R121 ;  /* 0x0002087901007387 */ /* 0x000fe80000100800 */
[----:B------:R-:W-:Y:S04]  /*8340*/  STL [R1+0x200], R94 ;  /* 0x0002005e01007387 */ /* 0x000fe80000100800 */
[----:B------:R0:W-:Y:S04]  /*8350*/  STL [R1+0x224], R128 ;  /* 0x0002248001007387 */ /* 0x0001e80000100800 */
[----:B------:R-:W-:Y:S04]  /*8360*/  STL [R1+0x22c], R109 ;  /* 0x00022c6d01007387 */ /* 0x000fe80000100800 */
[----:B0-----:R-:W4:Y:S01]  /*8370*/  LDL.LU R128, [R1+0x1f4] ;  /* 0x0001f40001807983 */ /* 0x001f220000300800 */
[----:B------:R-:W-:-:S02]  /*8380*/  IADD3 R122, P3, R19, R122, RZ ;  /* 0x0000007a137a7210 */ /* 0x000fc40007f7e0ff */
[----:B------:R-:W-:Y:S01]  /*8390*/  IADD3 R108, P4, R19, R108, RZ ;  /* 0x0000006c136c7210 */ /* 0x000fe20007f9e0ff */
[----:B------:R-:W-:Y:S02]  /*83a0*/  IMAD.X R124, R71, 0x1, R124, P5 ;  /* 0x00000001477c7824 */ /* 0x000fe400028e067c */
[----:B------:R-:W-:Y:S04]  /*83b0*/  STL [R1+0x1f8], R122 ;  /* 0x0001f87a01007387 */ /* 0x000fe80000100800 */
[----:B------:R-:W4:Y:S04]  /*83c0*/  LDL.LU R138, [R1+0x1c0] ;  /* 0x0001c000018a7983 */ /* 0x000f280000300800 */
[----:B------:R-:W-:Y:S04]  /*83d0*/  STL [R1+0x1f0], R108 ;  /* 0x0001f06c01007387 */ /* 0x000fe80000100800 */
[----:B------:R-:W4:Y:S04]  /*83e0*/  LDL.LU R136, [R1+0x1ec] ;  /* 0x0001ec0001887983 */ /* 0x000f280000300800 */
[----:B------:R0:W-:Y:S04]  /*83f0*/  STL [R1+0x21c], R124 ;  /* 0x00021c7c01007387 */ /* 0x0001e80000100800 */
[----:B0-----:R-:W4:Y:S01]  /*8400*/  LDL.LU R124, [R1+0x1b8] ;  /* 0x0001b800017c7983 */ /* 0x001f220000300800 */
[----:B---3--:R-:W-:-:S05]  /*8410*/  IADD3 R133, P5, R19, R133, RZ ;  /* 0x0000008513857210 */ /* 0x008fca0007fbe0ff */
[----:B------:R0:W-:Y:S04]  /*8420*/  STL [R1+0x1e8], R133 ;  /* 0x0001e88501007387 */ /* 0x0001e80000100800 */
[----:B0-----:R-:W3:Y:S01]  /*8430*/  LDL.LU R133, [R1+0x1e4] ;  /* 0x0001e40001857983 */ /* 0x001ee20000300800 */
[----:B--2---:R-:W-:-:S05]  /*8440*/  IMAD.X R163, R71, 0x1, R163, P6 ;  /* 0x0000000147a37824 */ /* 0x004fca00030e06a3 */
[----:B------:R0:W-:Y:S04]  /*8450*/  STL [R1+0x214], R163 ;  /* 0x000214a301007387 */ /* 0x0001e80000100800 */
[----:B0-----:R-:W2:Y:S01]  /*8460*/  LDL.LU R163, [R1+0x1b0] ;  /* 0x0001b00001a37983 */ /* 0x001ea20000300800 */
[----:B-----5:R-:W-:Y:S01]  /*8470*/  IADD3 R111, P6, R19, R111, RZ ;  /* 0x0000006f136f7210 */ /* 0x020fe20007fde0ff */
[----:B------:R-:W-:-:S04]  /*8480*/  IMAD.X R123, R71, 0x1, R123, P0 ;  /* 0x00000001477b7824 */ /* 0x000fc800000e067b */
[----:B------:R0:W-:Y:S04]  /*8490*/  STL [R1+0x1e0], R111 ;  /* 0x0001e06f01007387 */ /* 0x0001e80000100800 */
[----:B0-----:R-:W5:Y:S01]  /*84a0*/  LDL.LU R111, [R1+0x1dc] ;  /* 0x0001dc00016f7983 */ /* 0x001f620000300800 */
[----:B------:R-:W-:-:S05]  /*84b0*/  IADD3 R168, P0, R19, R168, RZ ;  /* 0x000000a813a87210 */ /* 0x000fca0007f1e0ff */
[----:B------:R0:W-:Y:S04]  /*84c0*/  STL [R1+0x1d8], R168 ;  /* 0x0001d8a801007387 */ /* 0x0001e80000100800 */
[----:B0-----:R-:W5:Y:S01]  /*84d0*/  LDL.LU R168, [R1+0x1a8] ;  /* 0x0001a80001a87983 */ /* 0x001f620000300800 */
[----:B------:R-:W-:-:S03]  /*84e0*/  IMAD.X R107, R71, 0x1, R107, P1 ;  /* 0x00000001476b7824 */ /* 0x000fc600008e066b */
[----:B------:R-:W-:Y:S04]  /*84f0*/  STL [R1+0x20c], R123 ;  /* 0x00020c7b01007387 */ /* 0x000fe80000100800 */
[----:B------:R-:W5:Y:S04]  /*8500*/  LDL.LU R105, [R1+0x1d4] ;  /* 0x0001d40001697983 */ /* 0x000f680000300800 */
[----:B------:R-:W5:Y:S04]  /*8510*/  LDL.LU R118, [R1+0x1a0] ;  /* 0x0001a00001767983 */ /* 0x000f680000300800 */
[----:B------:R-:W5:Y:S04]  /*8520*/  LDL.LU R95, [R1+0x1cc] ;  /* 0x0001cc00015f7983 */ /* 0x000f680000300800 */
[----:B------:R-:W-:Y:S01]  /*8530*/  STL [R1+0x204], R107 ;  /* 0x0002046b01007387 */ /* 0x000fe20000100800 */
[----:B----4-:R-:W-:-:S03]  /*8540*/  IADD3 R159, P1, R19, R159, RZ ;  /* 0x0000009f139f7210 */ /* 0x010fc60007f3e0ff */
[----:B------:R-:W4:Y:S04]  /*8550*/  LDL.LU R120, [R1+0x198] ;  /* 0x0001980001787983 */ /* 0x000f280000300800 */
[----:B------:R-:W4:Y:S04]  /*8560*/  LDL.LU R121, [R1+0x1c4] ;  /* 0x0001c40001797983 */ /* 0x000f280000300800 */
[----:B------:R0:W-:Y:S01]  /*8570*/  STL [R1+0x1d0], R159 ;  /* 0x0001d09f01007387 */ /* 0x0001e20000100800 */
[----:B------:R-:W-:-:S03]  /*8580*/  IMAD.X R125, R71, 0x1, R125, P2 ;  /* 0x00000001477d7824 */ /* 0x000fc600010e067d */
[----:B0-----:R-:W4:Y:S04]  /*8590*/  LDL.LU R159, [R1+0x190] ;  /* 0x00019000019f7983 */ /* 0x001f280000300800 */
[----:B------:R-:W4:Y:S04]  /*85a0*/  LDL.LU R94, [R1+0x1bc] ;  /* 0x0001bc00015e7983 */ /* 0x000f280000300800 */
[----:B------:R-:W4:Y:S04]  /*85b0*/  LDL.LU R109, [R1+0x188] ;  /* 0x00018800016d7983 */ /* 0x000f280000300800 */
[----:B------:R0:W-:Y:S01]  /*85c0*/  STL [R1+0x1fc], R125 ;  /* 0x0001fc7d01007387 */ /* 0x0001e20000100800 */
[----:B------:R-:W-:-:S03]  /*85d0*/  IADD3 R127, P2, R19, R127, RZ ;  /* 0x0000007f137f7210 */ /* 0x000fc60007f5e0ff */
[----:B------:R-:W4:Y:S04]  /*85e0*/  LDL.LU R122, [R1+0x1b4] ;  /* 0x0001b400017a7983 */ /* 0x000f280000300800 */
[----:B------:R-:W4:Y:S04]  /*85f0*/  LDL.LU R108, [R1+0x180] ;  /* 0x00018000016c7983 */ /* 0x000f280000300800 */
[----:B------:R-:W4:Y:S04]  /*8600*/  LDL.LU R123, [R1+0x1ac] ;  /* 0x0001ac00017b7983 */ /* 0x000f280000300800 */
[----:B------:R1:W-:Y:S04]  /*8610*/  STL [R1+0x1c8], R127 ;  /* 0x0001c87f01007387 */ /* 0x0003e80000100800 */
[----:B------:R-:W4:Y:S01]  /*8620*/  LDL.LU R107, [R1+0x178] ;  /* 0x00017800016b7983 */ /* 0x000f220000300800 */
[----:B------:R-:W-:-:S03]  /*8630*/  IMAD.X R128, R71, 0x1, R128, P3 ;  /* 0x0000000147807824 */ /* 0x000fc600018e0680 */
[----:B0-----:R-:W4:Y:S04]  /*8640*/  LDL.LU R125, [R1+0x1a4] ;  /* 0x0001a400017d7983 */ /* 0x001f280000300800 */
[----:B-1----:R-:W4:Y:S04]  /*8650*/  LDL.LU R127, [R1+0x170] ;  /* 0x00017000017f7983 */ /* 0x002f280000300800 */
[----:B------:R0:W-:Y:S04]  /*8660*/  STL [R1+0x1f4], R128 ;  /* 0x0001f48001007387 */ /* 0x0001e80000100800 */
[----:B0-----:R-:W4:Y:S01]  /*8670*/  LDL.LU R128, [R1+0x19c] ;  /* 0x00019c0001807983 */ /* 0x001f220000300800 */
[----:B------:R-:W-:Y:S01]  /*8680*/  IADD3 R138, P3, R19, R138, RZ ;  /* 0x0000008a138a7210 */ /* 0x000fe20007f7e0ff */
[----:B------:R-:W-:-:S04]  /*8690*/  IMAD.X R136, R71, 0x1, R136, P4 ;  /* 0x0000000147887824 */ /* 0x000fc800020e0688 */
[----:B------:R-:W-:Y:S01]  /*86a0*/  STL [R1+0x1c0], R138 ;  /* 0x0001c08a01007387 */ /* 0x000fe20000100800 */
[----:B------:R-:W-:Y:S01]  /*86b0*/  IADD3 R124, P4, R19, R124, RZ ;  /* 0x0000007c137c7210 */ /* 0x000fe20007f9e0ff */
[----:B---3--:R-:W-:-:S05]  /*86c0*/  IMAD.X R133, R71, 0x1, R133, P5 ;  /* 0x0000000147857824 */ /* 0x008fca00028e0685 */
[----:B------:R0:W-:Y:S04]  /*86d0*/  STL [R1+0x1e4], R133 ;  /* 0x0001e48501007387 */ /* 0x0001e80000100800 */
[----:B------:R-:W-:Y:S04]  /*86e0*/  STL [R1+0x1ec], R136 ;  /* 0x0001ec8801007387 */ /* 0x000fe80000100800 */
[----:B0-----:R-:W3:Y:S04]  /*86f0*/  LDL.LU R133, [R1+0x168] ;  /* 0x0001680001857983 */ /* 0x001ee80000300800 */
[----:B------:R-:W-:Y:S01]  /*8700*/  STL [R1+0x1b8], R124 ;  /* 0x0001b87c01007387 */ /* 0x000fe20000100800 */
[----:B--2---:R-:W-:-:S05]  /*8710*/  IADD3 R163, P5, R19, R163, RZ ;  /* 0x000000a313a37210 */ /* 0x004fca0007fbe0ff */
[----:B------:R0:W-:Y:S04]  /*8720*/  STL [R1+0x1b0], R163 ;  /* 0x0001b0a301007387 */ /* 0x0001e80000100800 */
[----:B0-----:R-:W2:Y:S01]  /*8730*/  LDL.LU R163, [R1+0x194] ;  /* 0x0001940001a37983 */ /* 0x001ea20000300800 */
[----:B-----5:R-:W-:-:S03]  /*8740*/  IMAD.X R111, R71, 0x1, R111, P6 ;  /* 0x00000001476f7824 */ /* 0x020fc600030e066f */
[----:B------:R-:W5:Y:S04]  /*8750*/  LDL.LU R124, [R1+0x160] ;  /* 0x00016000017c7983 */ /* 0x000f680000300800 */
[----:B------:R0:W-:Y:S04]  /*8760*/  STL [R1+0x1dc], R111 ;  /* 0x0001dc6f01007387 */ /* 0x0001e80000100800 */
[----:B0-----:R-:W5:Y:S01]  /*8770*/  LDL.LU R111, [R1+0x18c] ;  /* 0x00018c00016f7983 */ /* 0x001f620000300800 */
[----:B------:R-:W-:-:S05]  /*8780*/  IADD3 R168, P6, R19, R168, RZ ;  /* 0x000000a813a87210 */ /* 0x000fca0007fde0ff */
[----:B------:R0:W-:Y:S01]  /*8790*/  STL [R1+0x1a8], R168 ;  /* 0x0001a8a801007387 */ /* 0x0001e20000100800 */
[----:B------:R-:W-:Y:S01]  /*87a0*/  IMAD.X R105, R71, 0x1, R105, P0 ;  /* 0x0000000147697824 */ /* 0x000fe200000e0669 */
[----:B------:R-:W-:Y:S02]  /*87b0*/  IADD3 R118, P0, R19, R118, RZ ;  /* 0x0000007613767210 */ /* 0x000fe40007f1e0ff */
[----:B0-----:R-:W5:Y:S01]  /*87c0*/  LDL.LU R168, [R1+0x158] ;  /* 0x0001580001a87983 */ /* 0x001f620000300800 */
[----:B------:R-:W-:-:S03]  /*87d0*/  IMAD.X R95, R71, 0x1, R95, P1 ;  /* 0x00000001475f7824 */ /* 0x000fc600008e065f */
[----:B------:R-:W-:Y:S01]  /*87e0*/  STL [R1+0x1d4], R105 ;  /* 0x0001d46901007387 */ /* 0x000fe20000100800 */
[----:B----4-:R-:W-:-:S03]  /*87f0*/  IADD3 R120, P1, R19, R120, RZ ;  /* 0x0000007813787210 */ /* 0x010fc60007f3e0ff */
[----:B------:R-:W-:Y:S01]  /*8800*/  STL [R1+0x1a0], R118 ;  /* 0x0001a07601007387 */ /* 0x000fe20000100800 */
[----:B------:R-:W-:-:S03]  /*8810*/  IMAD.X R121, R71, 0x1, R121, P2 ;  /* 0x0000000147797824 */ /* 0x000fc600010e0679 */
[----:B------:R-:W-:Y:S04]  /*8820*/  STL [R1+0x1cc], R95 ;  /* 0x0001cc5f01007387 */ /* 0x000fe80000100800 */
[----:B------:R-:W-:Y:S01]  /*8830*/  STL [R1+0x198], R120 ;  /* 0x0001987801007387 */ /* 0x000fe20000100800 */
[----:B------:R-:W-:Y:S01]  /*8840*/  IADD3 R159, P2, R19, R159, RZ ;  /* 0x0000009f139f7210 */ /* 0x000fe20007f5e0ff */
[----:B------:R-:W-:-:S04]  /*8850*/  IMAD.X R94, R71, 0x1, R94, P3 ;  /* 0x00000001475e7824 */ /* 0x000fc800018e065e */
[----:B------:R0:W-:Y:S01]  /*8860*/  STL [R1+0x190], R159 ;  /* 0x0001909f01007387 */ /* 0x0001e20000100800 */
[----:B------:R-:W-:-:S03]  /*8870*/  IADD3 R109, P3, R19, R109, RZ ;  /* 0x0000006d136d7210 */ /* 0x000fc60007f7e0ff */
[----:B------:R-:W-:Y:S04]  /*8880*/  STL [R1+0x1c4], R121 ;  /* 0x0001c47901007387 */ /* 0x000fe80000100800 */
[----:B0-----:R-:W4:Y:S01]  /*8890*/  LDL.LU R159, [R1+0x184] ;  /* 0x00018400019f7983 */ /* 0x001f220000300800 */
[----:B------:R-:W-:Y:S01]  /*88a0*/  IMAD.X R122, R71, 0x1, R122, P4 ;  /* 0x00000001477a7824 */ /* 0x000fe200020e067a */
[----:B------:R-:W-:Y:S02]  /*88b0*/  IADD3 R108, P4, R19, R108, RZ ;  /* 0x0000006c136c7210 */ /* 0x000fe40007f9e0ff */
[----:B------:R-:W-:Y:S01]  /*88c0*/  STL [R1+0x1bc], R94 ;  /* 0x0001bc5e01007387 */ /* 0x000fe20000100800 */
[----:B------:R-:W-:-:S03]  /*88d0*/  IMAD.X R123, R71, 0x1, R123, P5 ;  /* 0x00000001477b7824 */ /* 0x000fc600028e067b */
[----:B------:R-:W-:Y:S04]  /*88e0*/  STL [R1+0x188], R109 ;  /* 0x0001886d01007387 */ /* 0x000fe80000100800 */
[----:B------:R-:W-:Y:S01]  /*88f0*/  STL [R1+0x1b4], R122 ;  /* 0x0001b47a01007387 */ /* 0x000fe20000100800 */
[----:B------:R-:W-:-:S03]  /*8900*/  IADD3 R107, P5, R19, R107, RZ ;  /* 0x0000006b136b7210 */ /* 0x000fc60007fbe0ff */
[----:B------:R-:W-:Y:S01]  /*8910*/  STL [R1+0x180], R108 ;  /* 0x0001806c01007387 */ /* 0x000fe20000100800 */
[----:B------:R-:W-:-:S03]  /*8920*/  IMAD.X R125, R71, 0x1, R125, P6 ;  /* 0x00000001477d7824 */ /* 0x000fc600030e067d */
[----:B------:R-:W-:Y:S01]  /*8930*/  STL [R1+0x1ac], R123 ;  /* 0x0001ac7b01007387 */ /* 0x000fe20000100800 */
[----:B------:R-:W-:-:S03]  /*8940*/  IADD3 R127, P6, R19, R127, RZ ;  /* 0x0000007f137f7210 */ /* 0x000fc60007fde0ff */
[----:B------:R-:W-:Y:S04]  /*8950*/  STL [R1+0x178], R107 ;  /* 0x0001786b01007387 */ /* 0x000fe80000100800 */
[----:B------:R0:W-:Y:S01]  /*8960*/  STL [R1+0x1a4], R125 ;  /* 0x0001a47d01007387 */ /* 0x0001e20000100800 */
[----:B------:R-:W-:-:S03]  /*8970*/  IMAD.X R128, R71, 0x1, R128, P0 ;  /* 0x0000000147807824 */ /* 0x000fc600000e0680 */
[----:B0-----:R-:W4:Y:S04]  /*8980*/  LDL.LU R125, [R1+0x150] ;  /* 0x00015000017d7983 */ /* 0x001f280000300800 */
[----:B------:R0:W-:Y:S04]  /*8990*/  STL [R1+0x170], R127 ;  /* 0x0001707f01007387 */ /* 0x0001e80000100800 */
[----:B0-----:R-:W4:Y:S04]  /*89a0*/  LDL.LU R127, [R1+0x17c] ;  /* 0x00017c00017f7983 */ /* 0x001f280000300800 */
[----:B------:R0:W-:Y:S04]  /*89b0*/  STL [R1+0x19c], R128 ;  /* 0x00019c8001007387 */ /* 0x0001e80000100800 */
[----:B0-----:R-:W4:Y:S01]  /*89c0*/  LDL.LU R128, [R1+0x148] ;  /* 0x0001480001807983 */ /* 0x001f220000300800 */
[----:B---3--:R-:W-:-:S05]  /*89d0*/  IADD3 R133, P0, R19, R133, RZ ;  /* 0x0000008513857210 */ /* 0x008fca0007f1e0ff */
[----:B------:R0:W-:Y:S04]  /*89e0*/  STL [R1+0x168], R133 ;  /* 0x0001688501007387 */ /* 0x0001e80000100800 */
[----:B0-----:R-:W3:Y:S01]  /*89f0*/  LDL.LU R133, [R1+0x174] ;  /* 0x0001740001857983 */ /* 0x001ee20000300800 */
[----:B--2---:R-:W-:Y:S01]  /*8a00*/  IMAD.X R163, R71, 0x1, R163, P1 ;  /* 0x0000000147a37824 */ /* 0x004fe200008e06a3 */
[----:B-----5:R-:W-:-:S04]  /*8a10*/  IADD3 R124, P1, R19, R124, RZ ;  /* 0x0000007c137c7210 */ /* 0x020fc80007f3e0ff */
[----:B------:R0:W-:Y:S04]  /*8a20*/  STL [R1+0x194], R163 ;  /* 0x000194a301007387 */ /* 0x0001e80000100800 */
[----:B0-----:R-:W2:Y:S01]  /*8a30*/  LDL.LU R163, [R1+0x140] ;  /* 0x0001400001a37983 */ /* 0x001ea20000300800 */
[----:B------:R-:W-:-:S05]  /*8a40*/  IMAD.X R111, R71, 0x1, R111, P2 ;  /* 0x00000001476f7824 */ /* 0x000fca00010e066f */
[----:B------:R0:W-:Y:S04]  /*8a50*/  STL [R1+0x18c], R111 ;  /* 0x00018c6f01007387 */ /* 0x0001e80000100800 */
[----:B0-----:R-:W5:Y:S01]  /*8a60*/  LDL.LU R111, [R1+0x16c] ;  /* 0x00016c00016f7983 */ /* 0x001f620000300800 */
[----:B------:R-:W-:-:S03]  /*8a70*/  IADD3 R168, P2, R19, R168, RZ ;  /* 0x000000a813a87210 */ /* 0x000fc60007f5e0ff */
[----:B------:R-:W-:Y:S04]  /*8a80*/  STL [R1+0x160], R124 ;  /* 0x0001607c01007387 */ /* 0x000fe80000100800 */
[----:B------:R-:W5:Y:S04]  /*8a90*/  LDL.LU R143, [R1+0x138] ;  /* 0x00013800018f7983 */ /* 0x000f680000300800 */
[----:B------:R-:W5:Y:S04]  /*8aa0*/  LDL.LU R140, [R1+0x164] ;  /* 0x00016400018c7983 */ /* 0x000f680000300800 */
[----:B------:R-:W5:Y:S04]  /*8ab0*/  LDL.LU R138, [R1+0x130] ;  /* 0x00013000018a7983 */ /* 0x000f680000300800 */
[----:B------:R0:W-:Y:S04]  /*8ac0*/  STL [R1+0x158], R168 ;  /* 0x000158a801007387 */ /* 0x0001e80000100800 */
[----:B------:R-:W5:Y:S04]  /*8ad0*/  LDL.LU R136, [R1+0x15c] ;  /* 0x00015c0001887983 */ /* 0x000f680000300800 */
[----:B------:R-:W5:Y:S04]  /*8ae0*/  LDL.LU R105, [R1+0x128] ;  /* 0x0001280001697983 */ /* 0x000f680000300800 */
[----:B------:R-:W5:Y:S04]  /*8af0*/  LDL.LU R118, [R1+0x154] ;  /* 0x0001540001767983 */ /* 0x000f680000300800 */
[----:B0-----:R-:W5:Y:S04]  /*8b00*/  LDL.LU R168, [R1+0x120] ;  /* 0x0001200001a87983 */ /* 0x001f680000300800 */
[----:B------:R-:W5:Y:S04]  /*8b10*/  LDL.LU R95, [R1+0x14c] ;  /* 0x00014c00015f7983 */ /* 0x000f680000300800 */
[----:B------:R-:W5:Y:S01]  /*8b20*/  LDL.LU R120, [R1+0x118] ;  /* 0x0001180001787983 */ /* 0x000f620000300800 */
[----:B----4-:R-:W-:-:S03]  /*8b30*/  IMAD.X R159, R71, 0x1, R159, P3 ;  /* 0x00000001479f7824 */ /* 0x010fc600018e069f */
[----:B------:R-:W4:Y:S04]  /*8b40*/  LDL.LU R121, [R1+0x144] ;  /* 0x0001440001797983 */ /* 0x000f280000300800 */
[----:B------:R0:W-:Y:S04]  /*8b50*/  STL [R1+0x184], R159 ;  /* 0x0001849f01007387 */ /* 0x0001e80000100800 */
[----:B------:R-:W4:Y:S04]  /*8b60*/  LDL.LU R94, [R1+0x110] ;  /* 0x00011000015e7983 */ /* 0x000f280000300800 */
[----:B------:R-:W4:Y:S04]  /*8b70*/  LDL.LU R109, [R1+0x13c] ;  /* 0x00013c00016d7983 */ /* 0x000f280000300800 */
[----:B------:R-:W4:Y:S04]  /*8b80*/  LDL.LU R122, [R1+0x108] ;  /* 0x00010800017a7983 */ /* 0x000f280000300800 */
[----:B------:R-:W4:Y:S04]  /*8b90*/  LDL.LU R108, [R1+0x134] ;  /* 0x00013400016c7983 */ /* 0x000f280000300800 */
[----:B------:R-:W4:Y:S04]  /*8ba0*/  LDL.LU R123, [R1+0x100] ;  /* 0x00010000017b7983 */ /* 0x000f280000300800 */
[----:B------:R-:W4:Y:S04]  /*8bb0*/  LDL.LU R107, [R1+0x12c] ;  /* 0x00012c00016b7983 */ /* 0x000f280000300800 */
[----:B------:R-:W4:Y:S04]  /*8bc0*/  LDL.LU R124, [R1+0xf8] ;  /* 0x0000f800017c7983 */ /* 0x000f280000300800 */
[----:B0-----:R-:W4:Y:S01]  /*8bd0*/  LDL.LU R159, [R1+0x124] ;  /* 0x00012400019f7983 */ /* 0x001f220000300800 */
[----:B------:R-:W-:Y:S01]  /*8be0*/  IADD3 R125, P3, R19, R125, RZ ;  /* 0x0000007d137d7210 */ /* 0x000fe20007f7e0ff */
[----:B------:R-:W-:-:S05]  /*8bf0*/  IMAD.X R127, R71, 0x1, R127, P4 ;  /* 0x00000001477f7824 */ /* 0x000fca00020e067f */
[----:B------:R0:W-:Y:S01]  /*8c00*/  STL [R1+0x17c], R127 ;  /* 0x00017c7f01007387 */ /* 0x0001e20000100800 */
[----:B------:R-:W-:-:S03]  /*8c10*/  IADD3 R128, P4, R19, R128, RZ ;  /* 0x0000008013807210 */ /* 0x000fc60007f9e0ff */
[----:B0-----:R-:W4:Y:S04]  /*8c20*/  LDL.LU R127, [R1+0xf0] ;  /* 0x0000f000017f7983 */ /* 0x001f280000300800 */
[----:B------:R-:W-:Y:S04]  /*8c30*/  STL [R1+0x150], R125 ;  /* 0x0001507d01007387 */ /* 0x000fe80000100800 */
[----:B------:R0:W-:Y:S04]  /*8c40*/  STL [R1+0x148], R128 ;  /* 0x0001488001007387 */ /* 0x0001e80000100800 */
[----:B0-----:R-:W4:Y:S01]  /*8c50*/  LDL.LU R128, [R1+0x11c] ;  /* 0x00011c0001807983 */ /* 0x001f220000300800 */
[----:B---3--:R-:W-:-:S05]  /*8c60*/  IMAD.X R133, R71, 0x1, R133, P5 ;  /* 0x0000000147857824 */ /* 0x008fca00028e0685 */
[----:B------:R0:W-:Y:S04]  /*8c70*/  STL [R1+0x174], R133 ;  /* 0x0001748501007387 */ /* 0x0001e80000100800 */
[----:B0-----:R-:W3:Y:S04]  /*8c80*/  LDL.LU R133, [R1+0xe8] ;  /* 0x0000e80001857983 */ /* 0x001ee80000300800 */
[----:B------:R-:W3:Y:S01]  /*8c90*/  LDL.LU R125, [R1+0x114] ;  /* 0x00011400017d7983 */ /* 0x000ee20000300800 */
[----:B--2---:R-:W-:-:S05]  /*8ca0*/  IADD3 R163, P5, R19, R163, RZ ;  /* 0x000000a313a37210 */ /* 0x004fca0007fbe0ff */
[----:B------:R0:W-:Y:S04]  /*8cb0*/  STL [R1+0x140], R163 ;  /* 0x000140a301007387 */ /* 0x0001e80000100800 */
[----:B0-----:R-:W2:Y:S01]  /*8cc0*/  LDL.LU R163, [R1+0xe0] ;  /* 0x0000e00001a37983 */ /* 0x001ea20000300800 */
[----:B-----5:R-:W-:-:S05]  /*8cd0*/  IMAD.X R111, R71, 0x1, R111, P6 ;  /* 0x00000001476f7824 */ /* 0x020fca00030e066f */
[----:B------:R0:W-:Y:S01]  /*8ce0*/  STL [R1+0x16c], R111 ;  /* 0x00016c6f01007387 */ /* 0x0001e20000100800 */
[----:B------:R-:W-:Y:S01]  /*8cf0*/  IADD3 R143, P6, R19, R143, RZ ;  /* 0x0000008f138f7210 */ /* 0x000fe20007fde0ff */
[----:B------:R-:W-:Y:S02]  /*8d00*/  IMAD.X R140, R71, 0x1, R140, P0 ;  /* 0x00000001478c7824 */ /* 0x000fe400000e068c */
[----:B0-----:R-:W5:Y:S01]  /*8d10*/  LDL.LU R111, [R1+0x10c] ;  /* 0x00010c00016f7983 */ /* 0x001f620000300800 */
[----:B------:R-:W-:-:S03]  /*8d20*/  IADD3 R138, P0, R19, R138, RZ ;  /* 0x0000008a138a7210 */ /* 0x000fc60007f1e0ff */
[----:B------:R-:W-:Y:S01]  /*8d30*/  STL [R1+0x138], R143 ;  /* 0x0001388f01007387 */ /* 0x000fe20000100800 */
[----:B------:R-:W-:-:S03]  /*8d40*/  IMAD.X R136, R71, 0x1, R136, P1 ;  /* 0x0000000147887824 */ /* 0x000fc600008e0688 */
[----:B------:R-:W-:Y:S01]  /*8d50*/  STL [R1+0x164], R140 ;  /* 0x0001648c01007387 */ /* 0x000fe20000100800 */
[----:B------:R-:W-:Y:S01]  /*8d60*/  IADD3 R105, P1, R19, R105, RZ ;  /* 0x0000006913697210 */ /* 0x000fe20007f3e0ff */
[----:B------:R-:W-:Y:S02]  /*8d70*/  IMAD.X R118, R71, 0x1, R118, P2 ;  /* 0x0000000147767824 */ /* 0x000fe400010e0676 */
[----:B------:R-:W-:Y:S01]  /*8d80*/  STL [R1+0x130], R138 ;  /* 0x0001308a01007387 */ /* 0x000fe20000100800 */
[----:B------:R-:W-:-:S03]  /*8d90*/  IADD3 R168, P2, R19, R168, RZ ;  /* 0x000000a813a87210 */ /* 0x000fc60007f5e0ff */
[----:B------:R-:W-:Y:S01]  /*8da0*/  STL [R1+0x15c], R136 ;  /* 0x00015c8801007387 */ /* 0x000fe20000100800 */
[----:B------:R-:W-:-:S03]  /*8db0*/  IMAD.X R95, R71, 0x1, R95, P3 ;  /* 0x00000001475f7824 */ /* 0x000fc600018e065f */
[----:B------:R0:W-:Y:S01]  /*8dc0*/  STL [R1+0x120], R168 ;  /* 0x000120a801007387 */ /* 0x0001e20000100800 */
[----:B------:R-:W-:-:S03]  /*8dd0*/  IADD3 R120, P3, R19, R120, RZ ;  /* 0x0000007813787210 */ /* 0x000fc60007f7e0ff */
[----:B------:R-:W-:Y:S01]  /*8de0*/  STL [R1+0x128], R105 ;  /* 0x0001286901007387 */ /* 0x000fe20000100800 */
[----:B----4-:R-:W-:-:S03]  /*8df0*/  IMAD.X R121, R71, 0x1, R121, P4 ;  /* 0x0000000147797824 */ /* 0x010fc600020e0679 */
[----:B0-----:R-:W4:Y:S04]  /*8e00*/  LDL.LU R168, [R1+0xd8] ;  /* 0x0000d80001a87983 */ /* 0x001f280000300800 */
[----:B------:R-:W-:Y:S01]  /*8e10*/  STL [R1+0x154], R118 ;  /* 0x0001547601007387 */ /* 0x000fe20000100800 */
[----:B------:R-:W-:-:S03]  /*8e20*/  IADD3 R94, P4, R19, R94, RZ ;  /* 0x0000005e135e7210 */ /* 0x000fc60007f9e0ff */
[----:B------:R-:W-:Y:S01]  /*8e30*/  STL [R1+0x14c], R95 ;  /* 0x00014c5f01007387 */ /* 0x000fe20000100800 */
[----:B------:R-:W-:-:S03]  /*8e40*/  IMAD.X R109, R71, 0x1, R109, P5 ;  /* 0x00000001476d7824 */ /* 0x000fc600028e066d */
        /* <DEDUP_REMOVED lines=12> */
[----:B------:R-:W-:Y:S04]  /*8f10*/  STL [R1+0x100], R123 ;  /* 0x0001007b01007387 */ /* 0x000fe80000100800 */
[----:B------:R-:W4:Y:S04]  /*8f20*/  LDL.LU R143, [R1+0x104] ;  /* 0x00010400018f7983 */ /* 0x000f280000300800 */
[----:B------:R-:W-:Y:S04]  /*8f30*/  STL [R1+0x12c], R107 ;  /* 0x00012c6b01007387 */ /* 0x000fe80000100800 */
[----:B------:R0:W-:Y:S04]  /*8f40*/  STL [R1+0x124], R159 ;  /* 0x0001249f01007387 */ /* 0x0001e80000100800 */
[----:B------:R-:W-:Y:S04]  /*8f50*/  STL [R1+0xf8], R124 ;  /* 0x0000f87c01007387 */ /* 0x000fe80000100800 */
[----:B0-----:R-:W4:Y:S01]  /*8f60*/  LDL.LU R159, [R1+0xd0] ;  /* 0x0000d000019f7983 */ /* 0x001f220000300800 */
[----:B------:R-:W-:-:S05]  /*8f70*/  IADD3 R127, P1, R19, R127, RZ ;  /* 0x0000007f137f7210 */ /* 0x000fca0007f3e0ff */
[----:B------:R0:W-:Y:S04]  /*8f80*/  STL [R1+0xf0], R127 ;  /* 0x0000f07f01007387 */ /* 0x0001e80000100800 */
[----:B0-----:R-:W4:Y:S01]  /*8f90*/  LDL.LU R127, [R1+0xfc] ;  /* 0x0000fc00017f7983 */ /* 0x001f220000300800 */
[----:B------:R-:W-:-:S05]  /*8fa0*/  IMAD.X R128, R71, 0x1, R128, P2 ;  /* 0x0000000147807824 */ /* 0x000fca00010e0680 */
[----:B------:R0:W-:Y:S04]  /*8fb0*/  STL [R1+0x11c], R128 ;  /* 0x00011c8001007387 */ /* 0x0001e80000100800 */
[----:B0-----:R-:W4:Y:S01]  /*8fc0*/  LDL.LU R128, [R1+0xc8] ;  /* 0x0000c80001807983 */ /* 0x001f220000300800 */
[----:B---3--:R-:W-:Y:S01]  /*8fd0*/  IADD3 R133, P2, R19, R133, RZ ;  /* 0x0000008513857210 */ /* 0x008fe20007f5e0ff */
[----:B------:R-:W-:-:S04]  /*8fe0*/  IMAD.X R125, R71, 0x1, R125, P3 ;  /* 0x00000001477d7824 */ /* 0x000fc800018e067d */
[----:B------:R0:W-:Y:S04]  /*8ff0*/  STL [R1+0xe8], R133 ;  /* 0x0000e88501007387 */ /* 0x0001e80000100800 */
[----:B0-----:R-:W3:Y:S01]  /*9000*/  LDL.LU R133, [R1+0xf4] ;  /* 0x0000f40001857983 */ /* 0x001ee20000300800 */
[----:B--2---:R-:W-:-:S05]  /*9010*/  IADD3 R163, P3, R19, R163, RZ ;  /* 0x000000a313a37210 */ /* 0x004fca0007f7e0ff */
[----:B------:R0:W-:Y:S04]  /*9020*/  STL [R1+0xe0], R163 ;  /* 0x0000e0a301007387 */ /* 0x0001e80000100800 */
[----:B0-----:R-:W2:Y:S01]  /*9030*/  LDL.LU R163, [R1+0xc0] ;  /* 0x0000c00001a37983 */ /* 0x001ea20000300800 */
[----:B-----5:R-:W-:-:S03]  /*9040*/  IMAD.X R111, R71, 0x1, R111, P4 ;  /* 0x00000001476f7824 */ /* 0x020fc600020e066f */
[----:B------:R0:W-:Y:S04]  /*9050*/  STL [R1+0x114], R125 ;  /* 0x0001147d01007387 */ /* 0x0001e80000100800 */
[----:B------:R-:W5:Y:S04]  /*9060*/  LDL.LU R140, [R1+0xec] ;  /* 0x0000ec00018c7983 */ /* 0x000f680000300800 */
[----:B------:R-:W5:Y:S04]  /*9070*/  LDL.LU R138, [R1+0xb8] ;  /* 0x0000b800018a7983 */ /* 0x000f680000300800 */
[----:B------:R-:W5:Y:S04]  /*9080*/  LDL.LU R136, [R1+0xe4] ;  /* 0x0000e40001887983 */ /* 0x000f680000300800 */
[----:B------:R1:W-:Y:S04]  /*9090*/  STL [R1+0x10c], R111 ;  /* 0x00010c6f01007387 */ /* 0x0003e80000100800 */
[----:B------:R-:W5:Y:S04]  /*90a0*/  LDL.LU R105, [R1+0xb0] ;  /* 0x0000b00001697983 */ /* 0x000f680000300800 */
[----:B------:R-:W5:Y:S04]  /*90b0*/  LDL.LU R118, [R1+0xdc] ;  /* 0x0000dc0001767983 */ /* 0x000f680000300800 */
[----:B------:R-:W5:Y:S04]  /*90c0*/  LDL.LU R95, [R1+0xa8] ;  /* 0x0000a800015f7983 */ /* 0x000f680000300800 */
[----:B------:R-:W5:Y:S01]  /*90d0*/  LDL.LU R120, [R1+0xd4] ;  /* 0x0000d40001787983 */ /* 0x000f620000300800 */
[----:B----4-:R-:W-:-:S03]  /*90e0*/  IADD3 R168, P4, R19, R168, RZ ;  /* 0x000000a813a87210 */ /* 0x010fc60007f9e0ff */
[----:B------:R-:W4:Y:S04]  /*90f0*/  LDL.LU R121, [R1+0xa0] ;  /* 0x0000a00001797983 */ /* 0x000f280000300800 */
[----:B------:R-:W4:Y:S04]  /*9100*/  LDL.LU R94, [R1+0xcc] ;  /* 0x0000cc00015e7983 */ /* 0x000f280000300800 */
[----:B------:R-:W4:Y:S04]  /*9110*/  LDL.LU R109, [R1+0x98] ;  /* 0x00009800016d7983 */ /* 0x000f280000300800 */
[----:B------:R1:W-:Y:S04]  /*9120*/  STL [R1+0xd8], R168 ;  /* 0x0000d8a801007387 */ /* 0x0003e80000100800 */
[----:B------:R-:W4:Y:S04]  /*9130*/  LDL.LU R122, [R1+0xc4] ;  /* 0x0000c400017a7983 */ /* 0x000f280000300800 */
[----:B------:R-:W4:Y:S04]  /*9140*/  LDL.LU R108, [R1+0x90] ;  /* 0x00009000016c7983 */ /* 0x000f280000300800 */
[----:B------:R-:W4:Y:S04]  /*9150*/  LDL.LU R123, [R1+0xbc] ;  /* 0x0000bc00017b7983 */ /* 0x000f280000300800 */
[----:B------:R-:W4:Y:S04]  /*9160*/  LDL.LU R107, [R1+0x88] ;  /* 0x00008800016b7983 */ /* 0x000f280000300800 */
[----:B------:R-:W4:Y:S04]  /*9170*/  LDL.LU R124, [R1+0xb4] ;  /* 0x0000b400017c7983 */ /* 0x000f280000300800 */
[----:B0-----:R-:W4:Y:S01]  /*9180*/  LDL.LU R125, [R1+0x80] ;  /* 0x00008000017d7983 */ /* 0x001f220000300800 */
[----:B------:R-:W-:-:S03]  /*9190*/  IMAD.X R143, R71, 0x1, R143, P5 ;  /* 0x00000001478f7824 */ /* 0x000fc600028e068f */
[----:B-1----:R-:W4:Y:S04]  /*91a0*/  LDL.LU R111, [R1+0xac] ;  /* 0x0000ac00016f7983 */ /* 0x002f280000300800 */
[----:B------:R-:W4:Y:S01]  /*91b0*/  LDL.LU R168, [R1+0x78] ;  /* 0x0000780001a87983 */ /* 0x000f220000300800 */
[----:B------:R-:W-:-:S05]  /*91c0*/  IADD3 R159, P5, R19, R159, RZ ;  /* 0x0000009f139f7210 */ /* 0x000fca0007fbe0ff */
[----:B------:R0:W-:Y:S04]  /*91d0*/  STL [R1+0xd0], R159 ;  /* 0x0000d09f01007387 */ /* 0x0001e80000100800 */
[----:B0-----:R-:W4:Y:S01]  /*91e0*/  LDL.LU R159, [R1+0xa4] ;  /* 0x0000a400019f7983 */ /* 0x001f220000300800 */
[----:B------:R-:W-:-:S03]  /*91f0*/  IMAD.X R127, R71, 0x1, R127, P6 ;  /* 0x00000001477f7824 */ /* 0x000fc600030e067f */
[----:B------:R-:W-:Y:S04]  /*9200*/  STL [R1+0x104], R143 ;  /* 0x0001048f01007387 */ /* 0x000fe80000100800 */
[----:B------:R0:W-:Y:S04]  /*9210*/  STL [R1+0xfc], R127 ;  /* 0x0000fc7f01007387 */ /* 0x0001e80000100800 */
[----:B0-----:R-:W4:Y:S01]  /*9220*/  LDL.LU R127, [R1+0x70] ;  /* 0x00007000017f7983 */ /* 0x001f220000300800 */
[----:B------:R-:W-:-:S05]  /*9230*/  IADD3 R128, P6, R19, R128, RZ ;  /* 0x0000008013807210 */ /* 0x000fca0007fde0ff */
[----:B------:R0:W-:Y:S04]  /*9240*/  STL [R1+0xc8], R128 ;  /* 0x0000c88001007387 */ /* 0x0001e80000100800 */
[----:B0-----:R-:W4:Y:S01]  /*9250*/  LDL.LU R128, [R1+0x9c] ;  /* 0x00009c0001807983 */ /* 0x001f220000300800 */
[----:B---3--:R-:W-:-:S05]  /*9260*/  IMAD.X R133, R71, 0x1, R133, P0 ;  /* 0x0000000147857824 */ /* 0x008fca00000e0685 */
[----:B------:R0:W-:Y:S04]  /*9270*/  STL [R1+0xf4], R133 ;  /* 0x0000f48501007387 */ /* 0x0001e80000100800 */
[----:B0-----:R-:W3:Y:S01]  /*9280*/  LDL.LU R133, [R1+0x68] ;  /* 0x0000680001857983 */ /* 0x001ee20000300800 */
[----:B--2---:R-:W-:-:S05]  /*9290*/  IADD3 R163, P0, R19, R163, RZ ;  /* 0x000000a313a37210 */ /* 0x004fca0007f1e0ff */
[----:B------:R0:W-:Y:S01]  /*92a0*/  STL [R1+0xc0], R163 ;  /* 0x0000c0a301007387 */ /* 0x0001e20000100800 */
[----:B-----5:R-:W-:Y:S01]  /*92b0*/  IMAD.X R140, R71, 0x1, R140, P1 ;  /* 0x00000001478c7824 */ /* 0x020fe200008e068c */
[----:B------:R-:W-:Y:S02]  /*92c0*/  IADD3 R138, P1, R19, R138, RZ ;  /* 0x0000008a138a7210 */ /* 0x000fe40007f3e0ff */
[----:B0-----:R-:W2:Y:S01]  /*92d0*/  LDL.LU R163, [R1+0x94] ;  /* 0x0000940001a37983 */ /* 0x001ea20000300800 */
        /* <DEDUP_REMOVED lines=10> */
[----:B----4-:R-:W-:-:S03]  /*9380*/  IADD3 R121, P4, R19, R121, RZ ;  /* 0x0000007913797210 */ /* 0x010fc60007f9e0ff */
[----:B------:R-:W-:Y:S01]  /*9390*/  STL [R1+0xa8], R95 ;  /* 0x0000a85f01007387 */ /* 0x000fe20000100800 */
[----:B------:R-:W-:-:S03]  /*93a0*/  IMAD.X R94, R71, 0x1, R94, P5 ;  /* 0x00000001475e7824 */ /* 0x000fc600028e065e */
[----:B------:R-:W-:Y:S01]  /*93b0*/  STL [R1+0xd4], R120 ;  /* 0x0000d47801007387 */ /* 0x000fe20000100800 */
[----:B------:R-:W-:-:S03]  /*93c0*/  IADD3 R109, P5, R19, R109, RZ ;  /* 0x0000006d136d7210 */ /* 0x000fc60007fbe0ff */
[----:B------:R-:W-:Y:S04]  /*93d0*/  STL [R1+0xa0], R121 ;  /* 0x0000a07901007387 */ /* 0x000fe80000100800 */
        /* <DEDUP_REMOVED lines=14> */
[----:B------:R-:W4:Y:S01]  /*94c0*/  LDL.LU R147, [R1+0x60] ;  /* 0x0000600001937983 */ /* 0x000f220000300800 */
[----:B------:R-:W-:-:S03]  /*94d0*/  IADD3 R168, P2, R19, R168, RZ ;  /* 0x000000a813a87210 */ /* 0x000fc60007f5e0ff */
[----:B------:R-:W-:Y:S04]  /*94e0*/  STL [R1+0x80], R125 ;  /* 0x0000807d01007387 */ /* 0x000fe80000100800 */
[----:B------:R0:W-:Y:S04]  /*94f0*/  STL [R1+0x78], R168 ;  /* 0x000078a801007387 */ /* 0x0001e80000100800 */
[----:B------:R-:W-:Y:S04]  /*9500*/  STL [R1+0xac], R111 ;  /* 0x0000ac6f01007387 */ /* 0x000fe80000100800 */
[----:B0-----:R-:W5:Y:S01]  /*9510*/  LDL.LU R168, [R1+0x8c] ;  /* 0x00008c0001a87983 */ /* 0x001f620000300800 */
[----:B------:R-:W-:-:S05]  /*9520*/  IMAD.X R159, R71, 0x1, R159, P3 ;  /* 0x00000001479f7824 */ /* 0x000fca00018e069f */
[----:B------:R0:W-:Y:S04]  /*9530*/  STL [R1+0xa4], R159 ;  /* 0x0000a49f01007387 */ /* 0x0001e80000100800 */
[----:B0-----:R-:W5:Y:S01]  /*9540*/  LDL.LU R159, [R1+0x58] ;  /* 0x00005800019f7983 */ /* 0x001f620000300800 */
[----:B------:R-:W-:-:S05]  /*9550*/  IADD3 R127, P3, R19, R127, RZ ;  /* 0x0000007f137f7210 */ /* 0x000fca0007f7e0ff */
[----:B------:R0:W-:Y:S04]  /*9560*/  STL [R1+0x70], R127 ;  /* 0x0000707f01007387 */ /* 0x0001e80000100800 */
[----:B0-----:R-:W5:Y:S01]  /*9570*/  LDL.LU R127, [R1+0x84] ;  /* 0x00008400017f7983 */ /* 0x001f620000300800 */
[----:B------:R-:W-:-:S05]  /*9580*/  IMAD.X R128, R71, 0x1, R128, P4 ;  /* 0x0000000147807824 */ /* 0x000fca00020e0680 */
[----:B------:R0:W-:Y:S04]  /*9590*/  STL [R1+0x9c], R128 ;  /* 0x00009c8001007387 */ /* 0x0001e80000100800 */
[----:B0-----:R-:W5:Y:S04]  /*95a0*/  LDL.LU R128, [R1+0x50] ;  /* 0x0000500001807983 */ /* 0x001f680000300800 */
[----:B------:R-:W5:Y:S01]  /*95b0*/  LDL.LU R144, [R1+0x7c] ;  /* 0x00007c0001907983 */ /* 0x000f620000300800 */
[----:B---3--:R-:W-:-:S05]  /*95c0*/  IADD3 R133, P4, R19, R133, RZ ;  /* 0x0000008513857210 */ /* 0x008fca0007f9e0ff */
[----:B------:R0:W-:Y:S04]  /*95d0*/  STL [R1+0x68], R133 ;  /* 0x0000688501007387 */ /* 0x0001e80000100800 */
[----:B0-----:R-:W3:Y:S04]  /*95e0*/  LDL.LU R133, [R1+0x48] ;  /* 0x0000480001857983 */ /* 0x001ee80000300800 */
[----:B------:R-:W3:Y:S04]  /*95f0*/  LDL.LU R143, [R1+0x74] ;  /* 0x00007400018f7983 */ /* 0x000ee80000300800 */
[----:B------:R-:W3:Y:S04]  /*9600*/  LDL.LU R140, [R1+0x40] ;  /* 0x00004000018c7983 */ /* 0x000ee80000300800 */
[----:B------:R-:W3:Y:S01]  /*9610*/  LDL.LU R138, [R1+0x6c] ;  /* 0x00006c00018a7983 */ /* 0x000ee20000300800 */
[----:B--2---:R-:W-:-:S05]  /*9620*/  IMAD.X R163, R71, 0x1, R163, P5 ;  /* 0x0000000147a37824 */ /* 0x004fca00028e06a3 */
[----:B------:R0:W-:Y:S04]  /*9630*/  STL [R1+0x94], R163 ;  /* 0x000094a301007387 */ /* 0x0001e80000100800 */
[----:B------:R-:W2:Y:S04]  /*9640*/  LDL.LU R136, [R1+0x38] ;  /* 0x0000380001887983 */ /* 0x000ea80000300800 */
        /* <DEDUP_REMOVED lines=13> */
[----:B------:R-:W2:Y:S01]  /*9720*/  LDL.LU R111, [R1] ;  /* 0x00000000016f7983 */ /* 0x000ea20000300800 */
[----:B----4-:R-:W-:-:S03]  /*9730*/  IADD3 R147, P5, R19, R147, RZ ;  /* 0x0000009313937210 */ /* 0x010fc60007fbe0ff */
[----:B0-----:R-:W4:Y:S01]  /*9740*/  LDL.LU R163, [R1+0x2c] ;  /* 0x00002c0001a37983 */ /* 0x001f220000300800 */
[----:B-----5:R-:W-:-:S05]  /*9750*/  IMAD.X R168, R71, 0x1, R168, P6 ;  /* 0x0000000147a87824 */ /* 0x020fca00030e06a8 */
[----:B------:R0:W-:Y:S04]  /*9760*/  STL [R1+0x8c], R168 ;  /* 0x00008ca801007387 */ /* 0x0001e80000100800 */
[----:B0-----:R-:W5:Y:S04]  /*9770*/  LDL.LU R168, [R1+0x24] ;  /* 0x0000240001a87983 */ /* 0x001f680000300800 */
[----:B------:R-:W-:Y:S01]  /*9780*/  STL [R1+0x60], R147 ;  /* 0x0000609301007387 */ /* 0x000fe20000100800 */
[----:B------:R-:W-:-:S05]  /*9790*/  IADD3 R159, P6, R19, R159, RZ ;  /* 0x0000009f139f7210 */ /* 0x000fca0007fde0ff */
[----:B------:R0:W-:Y:S04]  /*97a0*/  STL [R1+0x58], R159 ;  /* 0x0000589f01007387 */ /* 0x0001e80000100800 */
[----:B0-----:R-:W5:Y:S01]  /*97b0*/  LDL.LU R159, [R1+0x1c] ;  /* 0x00001c00019f7983 */ /* 0x001f620000300800 */
[----:B------:R-:W-:-:S05]  /*97c0*/  IMAD.X R127, R71, 0x1, R127, P0 ;  /* 0x00000001477f7824 */ /* 0x000fca00000e067f */
[----:B------:R0:W-:Y:S04]  /*97d0*/  STL [R1+0x84], R127 ;  /* 0x0000847f01007387 */ /* 0x0001e80000100800 */
[----:B0-----:R-:W5:Y:S01]  /*97e0*/  LDL.LU R127, [R1+0x14] ;  /* 0x00001400017f7983 */ /* 0x001f620000300800 */
[----:B------:R-:W-:-:S05]  /*97f0*/  IADD3 R128, P0, R19, R128, RZ ;  /* 0x0000008013807210 */ /* 0x000fca0007f1e0ff */
[----:B------:R0:W-:Y:S04]  /*9800*/  STL [R1+0x50], R128 ;  /* 0x0000508001007387 */ /* 0x0001e80000100800 */
[----:B0-----:R-:W5:Y:S01]  /*9810*/  LDL.LU R128, [R1+0xc] ;  /* 0x00000c0001807983 */ /* 0x001f620000300800 */
[----:B------:R-:W-:-:S05]  /*9820*/  LOP3.LUT R93, R20, 0x60, RZ, 0x3c, !PT ;  /* 0x00000060145d7812 */ /* 0x000fca00078e3cff */
[----:B------:R-:W-:Y:S04]  /*9830*/  STS.U8 [R93+UR16+0x8300], R103 ;  /* 0x008300675d007988 */ /* 0x000fe80008000010 */
[----:B------:R-:W-:Y:S01]  /*9840*/  STS.U8 [R93+UR16+0x8700], R116 ;  /* 0x008700745d007988 */ /* 0x000fe20008000010 */
[----:B------:R0:W-:Y:S06]  /*9850*/  MEMBAR.ALL.CTA ;  /* 0x0000000000007992 */ /* 0x0001ec0000008000 */
[----:B0-----:R-:W0:Y:S01]  /*9860*/  FENCE.VIEW.ASYNC.S ;  /* 0x00000000000073c6 */ /* 0x001e220000000000 */
[----:B------:R-:W-:-:S04]  /*9870*/  USHF.L.U32 UR4, UR24, 0x7, URZ ;  /* 0x0000000718047899 */ /* 0x000fc8000800063f */
[----:B------:R-:W-:Y:S01]  /*9880*/  ULOP3.LUT UR4, UR4, 0x200, URZ, 0xc0, !UPT ;  /* 0x0000020004047892 */ /* 0x000fe2000f8ec03f */
[----:B0-----:R-:W-:Y:S03]  /*9890*/  BAR.SYNC.DEFER_BLOCKING 0x0 ;  /* 0x0000000000007b1d */ /* 0x001fe60000010000 */
[----:B------:R-:W-:-:S04]  /*98a0*/  ULEA.HI UR4, UR16, UR4, URZ, 0x1c ;  /* 0x0000000410047291 */ /* 0x000fc8000f8fe03f */
[----:B------:R-:W-:Y:S01]  /*98b0*/  ULOP3.LUT UR8, UR4, 0x3fff, URZ, 0xc0, !UPT ;  /* 0x00003fff04087892 */ /* 0x000fe2000f8ec03f */
[----:B------:R-:W-:Y:S01]  /*98c0*/  UMOV UR9, 0x40000040 ;  /* 0x4000004000097882 */ /* 0x000fe20000000000 */
[----:B------:R-:W-:-:S07]  /*98d0*/  WARPGROUP.ARRIVE ;  /* 0x00000000000079c5 */ /* 0x000fce0000000000 */
[----:B------:R-:W-:Y:S01]  /*98e0*/  QGMMA.64x16x32.F32.E4M3.E4M3 R32, gdesc[UR8], R32 ;  /* 0x00200000082079f3 */ /* 0x000fe20008700820 */
[----:B------:R-:W-:Y:S01]  /*98f0*/  IMAD.X R144, R71, 0x1, R144, P1 ;  /* 0x0000000147907824 */ /* 0x000fe200008e0690 */
[----:B---3--:R-:W-:Y:S01]  /*9900*/  IADD3 R133, P1, R19, R133, RZ ;  /* 0x0000008513857210 */ /* 0x008fe20007f3e0ff */
[----:B------:R-:W-:Y:S01]  /*9910*/  IMAD.X R143, R71, 0x1, R143, P2 ;  /* 0x00000001478f7824 */ /* 0x000fe200010e068f */
[----:B------:R-:W-:-:S03]  /*9920*/  IADD3 R140, P2, R19, R140, RZ ;  /* 0x0000008c138c7210 */ /* 0x000fc60007f5e0ff */
[----:B------:R0:W-:Y:S01]  /*9930*/  STL [R1+0x48], R133 ;  /* 0x0000488501007387 */ /* 0x0001e20000100800 */
[----:B------:R-:W-:-:S03]  /*9940*/  IMAD.X R138, R71, 0x1, R138, P3 ;  /* 0x00000001478a7824 */ /* 0x000fc600018e068a */
[----:B0-----:R-:W3:Y:S04]  /*9950*/  LDL.LU R133, [R1+0x4] ;  /* 0x0000040001857983 */ /* 0x001ee80000300800 */
[----:B------:R0:W-:Y:S04]  /*9960*/  STL [R1+0x7c], R144 ;  /* 0x00007c9001007387 */ /* 0x0001e80000100800 */
[----:B------:R0:W-:Y:S04]  /*9970*/  STL [R1+0x74], R143 ;  /* 0x0000748f01007387 */ /* 0x0001e80000100800 */
[----:B------:R0:W-:Y:S04]  /*9980*/  STL [R1+0x40], R140 ;  /* 0x0000408c01007387 */ /* 0x0001e80000100800 */
[----:B------:R0:W-:Y:S01]  /*9990*/  STL [R1+0x6c], R138 ;  /* 0x00006c8a01007387 */ /* 0x0001e20000100800 */
[----:B------:R-:W-:Y:S01]  /*99a0*/  UIADD3 UR8, UP0, UR8, 0x2, URZ ;  /* 0x0000000208087890 */ /* 0x000fe2000ff1e03f */
[----:B------:R-:W-:-:S03]  /*99b0*/  UMOV UR4, URZ ;  /* 0x0000003f00047c82 */ /* 0x000fc60008000000 */
[----:B------:R-:W-:-:S03]  /*99c0*/  UIADD3.X UR5, UR4, 0x40000040, URZ, UP0, !UPT ;  /* 0x4000004004057890 */ /* 0x000fc600087fe43f */
[----:B------:R-:W-:-:S06]  /*99d0*/  UMOV UR4, UR8 ;  /* 0x0000000800047c82 */ /* 0x000fcc0008000000 */
[----:B------:R-:W-:Y:S01]  /*99e0*/  QGMMA.64x16x32.F32.E4M3.E4M3 R32, gdesc[UR4], R32 ;  /* 0x00200000042079f3 */ /* 0x000fe20008700820 */
[----:B--2---:R-:W-:Y:S01]  /*99f0*/  IADD3 R136, P3, R19, R136, RZ ;  /* 0x0000008813887210 */ /* 0x004fe20007f7e0ff */
[----:B------:R-:W-:-:S04]  /*9a00*/  IMAD.X R105, R71, 0x1, R105, P4 ;  /* 0x0000000147697824 */ /* 0x000fc800020e0669 */
[----:B------:R0:W-:Y:S01]  /*9a10*/  STL [R1+0x38], R136 ;  /* 0x0000388801007387 */ /* 0x0001e20000100800 */
[----:B------:R-:W-:-:S03]  /*9a20*/  IADD3 R118, P4, R19, R118, RZ ;  /* 0x0000007613767210 */ /* 0x000fc60007f9e0ff */
[----:B------:R0:W-:Y:S01]  /*9a30*/  STL [R1+0x64], R105 ;  /* 0x0000646901007387 */ /* 0x0001e20000100800 */
[----:B------:R-:W-:-:S03]  /*9a40*/  IMAD.X R95, R71, 0x1, R95, P5 ;  /* 0x00000001475f7824 */ /* 0x000fc600028e065f */
        /* <DEDUP_REMOVED lines=23> */
[----:B----4-:R-:W-:-:S03]  /*9bc0*/  IMAD.X R163, R71, 0x1, R163, P4 ;  /* 0x0000000147a37824 */ /* 0x010fc600020e06a3 */
[----:B------:R0:W-:Y:S04]  /*9bd0*/  STL [R1], R111 ;  /* 0x0000006f01007387 */ /* 0x0001e80000100800 */
[----:B------:R0:W-:Y:S01]  /*9be0*/  STL [R1+0x2c], R163 ;  /* 0x00002ca301007387 */ /* 0x0001e20000100800 */
[----:B-----5:R-:W-:-:S05]  /*9bf0*/  IMAD.X R168, R71, 0x1, R168, P5 ;  /* 0x0000000147a87824 */ /* 0x020fca00028e06a8 */
[----:B------:R0:W-:Y:S01]  /*9c00*/  STL [R1+0x24], R168 ;  /* 0x000024a801007387 */ /* 0x0001e20000100800 */
[----:B------:R-:W-:-:S05]  /*9c10*/  IMAD.X R159, R71, 0x1, R159, P6 ;  /* 0x00000001479f7824 */ /* 0x000fca00030e069f */
[----:B------:R0:W-:Y:S01]  /*9c20*/  STL [R1+0x1c], R159 ;  /* 0x00001c9f01007387 */ /* 0x0001e20000100800 */
[----:B------:R-:W-:-:S05]  /*9c30*/  IMAD.X R127, R71, 0x1, R127, P0 ;  /* 0x00000001477f7824 */ /* 0x000fca00000e067f */
[----:B------:R0:W-:Y:S01]  /*9c40*/  STL [R1+0x14], R127 ;  /* 0x0000147f01007387 */ /* 0x0001e20000100800 */
[----:B------:R-:W-:-:S05]  /*9c50*/  IMAD.X R128, R71, 0x1, R128, P1 ;  /* 0x0000000147807824 */ /* 0x000fca00008e0680 */
[----:B------:R0:W-:Y:S04]  /*9c60*/  STL [R1+0xc], R128 ;  /* 0x00000c8001007387 */ /* 0x0001e80000100800 */
[----:B------:R-:W2:Y:S01]  /*9c70*/  LDL R72, [R1+0x2a4] ;  /* 0x0002a40001487983 */ /* 0x000ea20000100800 */
[----:B------:R-:W-:-:S09]  /*9c80*/  UIADD3.64 UR20, UR4, 0x2, URZ ;  /* 0x0000000204147897 */ /* 0x000fd2000fffe03f */
[----:B------:R-:W-:Y:S01]  /*9c90*/  QGMMA.64x16x32.F32.E4M3.E4M3 R32, gdesc[UR20], R32 ;  /* 0x00200000142079f3 */ /* 0x000fe20008700820 */
[----:B------:R-:W-:Y:S02]  /*9ca0*/  UIADD3.64 UR12, UR4, 0x4, URZ ;  /* 0x00000004040c7897 */ /* 0x000fe4000fffe03f */
[----:B------:R-:W-:Y:S02]  /*9cb0*/  UIADD3.64 UR8, UR4, 0x3fe, URZ ;  /* 0x000003fe04087897 */ /* 0x000fe4000fffe03f */
[----:B------:R-:W-:-:S05]  /*9cc0*/  UIADD3.64 UR28, UR4, 0x400, URZ ;  /* 0x00000400041c7897 */ /* 0x000fca000fffe03f */
[----:B------:R-:W-:Y:S04]  /*9cd0*/  QGMMA.64x16x32.F32.E4M3.E4M3 R32, gdesc[UR12], R32 ;  /* 0x002000000c2079f3 */ /* 0x000fe80008700820 */
[----:B------:R-:W-:Y:S01]  /*9ce0*/  QGMMA.64x16x32.F32.E4M3.E4M3 R24, gdesc[UR8], R24 ;  /* 0x00200000081879f3 */ /* 0x000fe20008700818 */
[----:B------:R-:W-:Y:S01]  /*9cf0*/  UMOV UR30, UR6 ;  /* 0x00000006001e7c82 */ /* 0x000fe20008000000 */
[----:B------:R-:W-:Y:S01]  /*9d00*/  UMOV UR31, UR7 ;  /* 0x00000007001f7c82 */ /* 0x000fe20008000000 */
[----:B------:R-:W-:Y:S01]  /*9d10*/  UIADD3.64 UR20, UR4, 0x402, URZ ;  /* 0x0000040204147897 */ /* 0x000fe2000fffe03f */
[----:B------:R-:W-:Y:S01]  /*9d20*/  QGMMA.64x16x32.F32.E4M3.E4M3 R24, gdesc[UR28], R24 ;  /* 0x002000001c1879f3 */ /* 0x000fe20008700818 */
[----:B------:R-:W-:-:S07]  /*9d30*/  UIADD3.64 UR12, UR4, 0x404, URZ ;  /* 0x00000404040c7897 */ /* 0x000fce000fffe03f */
[----:B------:R-:W-:Y:S01]  /*9d40*/  QGMMA.64x16x32.F32.E4M3.E4M3 R24, gdesc[UR20], R24 ;  /* 0x00200000141879f3 */ /* 0x000fe20008700818 */
[C---:B------:R-:W-:Y:S02]  /*9d50*/  IADD3 R245, P0, R19.reuse, R245, RZ ;  /* 0x000000f513f57210 */ /* 0x040fe40007f1e0ff */
[C---:B------:R-:W-:Y:S02]  /*9d60*/  IADD3 R247, P6, R19.reuse, R247, RZ ;  /* 0x000000f713f77210 */ /* 0x040fe40007fde0ff */
[----:B------:R-:W-:Y:S01]  /*9d70*/  IADD3 R243, P1, R19, R243, RZ ;  /* 0x000000f313f37210 */ /* 0x000fe20007f3e0ff */
[----:B------:R-:W-:Y:S01]  /*9d80*/  IMAD.X R244, R71, 0x1, R244, P0 ;  /* 0x0000000147f47824 */ /* 0x000fe200000e06f4 */
[----:B------:R-:W-:Y:S01]  /*9d90*/  IADD3 R231, P0, R19, R231, RZ ;  /* 0x000000e713e77210 */ /* 0x000fe20007f1e0ff */
[----:B---3--:R-:W-:Y:S01]  /*9da0*/  IMAD.X R133, R71, 0x1, R133, P2 ;  /* 0x0000000147857824 */ /* 0x008fe200010e0685 */
[----:B------:R-:W-:Y:S01]  /*9db0*/  IADD3 R251, P4, R19, R251, RZ ;  /* 0x000000fb13fb7210 */ /* 0x000fe20007f9e0ff */
[----:B------:R-:W-:Y:S01]  /*9dc0*/  IMAD.X R252, R71, 0x1, R252, P3 ;  /* 0x0000000147fc7824 */ /* 0x000fe200018e06fc */
[----:B------:R-:W-:Y:S01]  /*9dd0*/  IADD3 R249, P5, R19, R249, RZ ;  /* 0x000000f913f97210 */ /* 0x000fe20007fbe0ff */
[----:B------:R-:W-:Y:S01]  /*9de0*/  IMAD.X R246, R71, 0x1, R246, P6 ;  /* 0x0000000147f67824 */ /* 0x000fe200030e06f6 */
[----:B------:R-:W-:Y:S01]  /*9df0*/  IADD3 R241, P2, R19, R241, RZ ;  /* 0x000000f113f17210 */ /* 0x000fe20007f5e0ff */
[----:B------:R-:W-:Y:S01]  /*9e00*/  IMAD.X R242, R71, 0x1, R242, P1 ;  /* 0x0000000147f27824 */ /* 0x000fe200008e06f2 */
[----:B------:R-:W-:-:S02]  /*9e10*/  IADD3 R239, P3, R19, R239, RZ ;  /* 0x000000ef13ef7210 */ /* 0x000fc40007f7e0ff */
[C---:B------:R-:W-:Y:S02]  /*9e20*/  IADD3 R233, P6, R19.reuse, R233, RZ ;  /* 0x000000e913e97210 */ /* 0x040fe40007fde0ff */
[----:B------:R-:W-:Y:S01]  /*9e30*/  IADD3 R228, P1, R19, R228, RZ ;  /* 0x000000e413e47210 */ /* 0x000fe20007f3e0ff */
[----:B------:R-:W-:Y:S01]  /*9e40*/  IMAD.X R230, R71, 0x1, R230, P0 ;  /* 0x0000000147e67824 */ /* 0x000fe200000e06e6 */
        /* <DEDUP_REMOVED lines=13> */
[----:B------:R-:W-:Y:S01]  /*9f20*/  QGMMA.64x16x32.F32.E4M3.E4M3 R24, gdesc[UR12], R24, gsb0 ;  /* 0x002000000c1879f3 */ /* 0x000fe20008000818 */
        /* <DEDUP_REMOVED lines=30> */
[----:B------:R-:W-:Y:S01]  /*a110*/  VIADD R9, R9, 0x1 ;  /* 0x0000000109097836 */ /* 0x000fe20000000000 */
[----:B------:R0:W-:Y:S01]  /*a120*/  STL [R1+0x4], R133 ;  /* 0x0000048501007387 */ /* 0x0001e20000100800 */
        /* <DEDUP_REMOVED lines=12> */
[C---:B------:R-:W-:Y:S01]  /*a1f0*/  IMAD.X R52, R71.reuse, 0x1, R52, P0 ;  /* 0x0000000147347824 */ /* 0x040fe200000e0634 */
[----:B------:R-:W-:Y:S01]  /*a200*/  USHF.R.S32.HI UR4, URZ, 0x1f, UR17 ;  /* 0x0000001f3f047899 */ /* 0x000fe20008011411 */
        /* <DEDUP_REMOVED lines=9> */
[----:B------:R-:W-:Y:S01]  /*a2a0*/  IADD3 R45, P6, R45, UR17, RZ ;  /* 0x000000112d2d7c10 */ /* 0x000fe2000ffde0ff */
[C---:B------:R-:W-:Y:S01]  /*a2b0*/  IMAD.X R51, R71.reuse, 0x1, R51, P1 ;  /* 0x0000000147337824 */ /* 0x040fe200008e0633 */
[----:B------:R-:W-:Y:S01]  /*a2c0*/  IADD3 R10, P1, R10, UR17, RZ ;  /* 0x000000110a0a7c10 */ /* 0x000fe2000ff3e0ff */
[C---:B------:R-:W-:Y:S01]  /*a2d0*/  IMAD.X R22, R71.reuse, 0x1, R22, P4 ;  /* 0x0000000147167824 */ /* 0x040fe200020e0616 */
[----:B------:R-:W-:Y:S01]  /*a2e0*/  IADD3.X R4, R4, UR4, RZ, P6, !PT ;  /* 0x0000000404047c10 */ /* 0x000fe2000b7fe4ff */
[----:B------:R-:W-:Y:S01]  /*a2f0*/  IMAD.X R54, R71, 0x1, R54, P5 ;  /* 0x0000000147367824 */ /* 0x000fe200028e0636 */
[----:B------:R-:W-:Y:S01]  /*a300*/  IADD3.X R3, R3, UR4, RZ, P1, !PT ;  /* 0x0000000403037c10 */ /* 0x000fe20008ffe4ff */
[C---:B------:R-:W-:Y:S01]  /*a310*/  IMAD.X R49, R71.reuse, 0x1, R49, P2 ;  /* 0x0000000147317824 */ /* 0x040fe200010e0631 */
[----:B------:R-:W-:Y:S01]  /*a320*/  IADD3 R8, P2, R8, UR17, RZ ;  /* 0x0000001108087c10 */ /* 0x000fe2000ff5e0ff */
[----:B------:R-:W-:Y:S01]  /*a330*/  IMAD.X R47, R71, 0x1, R47, P3 ;  /* 0x00000001472f7824 */ /* 0x000fe200018e062f */
[----:B------:R-:W-:-:S02]  /*a340*/  IADD3 R7, P3, R7, UR17, RZ ;  /* 0x0000001107077c10 */ /* 0x000fc4000ff7e0ff */
[----:B------:R-:W-:Y:S02]  /*a350*/  IADD3 R6, P4, R6, UR17, RZ ;  /* 0x0000001106067c10 */ /* 0x000fe4000ff9e0ff */
[----:B------:R-:W-:Y:S02]  /*a360*/  IADD3 R5, P5, R5, UR17, RZ ;  /* 0x0000001105057c10 */ /* 0x000fe4000ffbe0ff */
[----:B--2---:R-:W-:Y:S02]  /*a370*/  ISETP.NE.U32.AND P0, PT, R9, R72, PT ;  /* 0x000000480900720c */ /* 0x004fe40003f05070 */
[----:B------:R-:W-:Y:S02]  /*a380*/  IADD3 R17, P6, R17, UR17, RZ ;  /* 0x0000001111117c10 */ /* 0x000fe4000ffde0ff */
[----:B------:R-:W-:Y:S01]  /*a390*/  IADD3 R16, P1, R16, UR17, RZ ;  /* 0x0000001110107c10 */ /* 0x000fe2000ff3e0ff */
[----:B------:R-:W-:Y:S02]  /*a3a0*/  WARPGROUP.DEPBAR.LE gsb0, 0x0 ;  /* 0x00008000000079c5 */ /* 0x000fe40000010000 */
[----:B------:R-:W-:-:S02]  /*a3b0*/  IADD3.X R2, R2, UR4, RZ, P2, !PT ;  /* 0x0000000402027c10 */ /* 0x000fc400097fe4ff */
[----:B------:R-:W-:Y:S02]  /*a3c0*/  IADD3.X R15, R15, UR4, RZ, P3, !PT ;  /* 0x000000040f0f7c10 */ /* 0x000fe40009ffe4ff */
[----:B------:R-:W-:Y:S02]  /*a3d0*/  IADD3.X R14, R14, UR4, RZ, P4, !PT ;  /* 0x000000040e0e7c10 */ /* 0x000fe4000a7fe4ff */
[----:B------:R-:W-:Y:S02]  /*a3e0*/  IADD3.X R13, R13, UR4, RZ, P5, !PT ;  /* 0x000000040d0d7c10 */ /* 0x000fe4000affe4ff */
[----:B------:R-:W-:Y:S02]  /*a3f0*/  IADD3.X R12, R12, UR4, RZ, P6, !PT ;  /* 0x000000040c0c7c10 */ /* 0x000fe4000b7fe4ff */
[----:B------:R-:W-:Y:S01]  /*a400*/  IADD3.X R11, R11, UR4, RZ, P1, !PT ;  /* 0x000000040b0b7c10 */ /* 0x000fe20008ffe4ff */
[----:B0-----:R-:W-:Y:S06]  /*a410*/  @P0 BRA `(.L_x_2) ;  /* 0xffffff9000840947 */ /* 0x001fec000383ffff */
.L_x_1:
[----:B------:R-:W1:Y:S01]  /*a420*/  LDL.LU R74, [R1+0x2c8] ;  /* 0x0002c800014a7983 */ /* 0x000e620000300800 */
[----:B------:R-:W2:Y:S01]  /*a430*/  S2R R73, SR_TID.X ;  /* 0x0000000000497919 */ /* 0x000ea20000002100 */
[----:B------:R-:W-:Y:S01]  /*a440*/  F2FP.SATFINITE.E4M3.F32.PACK_AB_MERGE_C R34, R35, R34, RZ ;  /* 0x000000222322723e */ /* 0x000fe200048070ff */
[----:B------:R-:W-:Y:S01]  /*a450*/  ULDC UR4, c[0x0][0x244] ;  /* 0x0000910000047ab9 */ /* 0x000fe20000000800 */
[----:B------:R-:W-:Y:S01]  /*a460*/  F2FP.SATFINITE.E4M3.F32.PACK_AB_MERGE_C R39, R39, R38, RZ ;  /* 0x000000262727723e */ /* 0x000fe200048070ff */
[----:B------:R-:W3:Y:S01]  /*a470*/  LDL.LU R72, [R1+0x2c4] ;  /* 0x0002c40001487983 */ /* 0x000ee20000300800 */
[----:B------:R-:W-:Y:S01]  /*a480*/  F2FP.SATFINITE.E4M3.F32.PACK_AB_MERGE_C R32, R33, R32, RZ ;  /* 0x000000202120723e */ /* 0x000fe200048070ff */
[----:B------:R-:W-:Y:S01]  /*a490*/  ULDC.64 UR8, c[0x0][0x228] ;  /* 0x00008a0000087ab9 */ /* 0x000fe20000000a00 */
[----:B------:R-:W-:Y:S01]  /*a4a0*/  F2FP.SATFINITE.E4M3.F32.PACK_AB_MERGE_C R37, R37, R36, RZ ;  /* 0x000000242525723e */ /* 0x000fe200048070ff */
[----:B------:R-:W4:Y:S01]  /*a4b0*/  LDL.LU R71, [R1+0x2a0] ;  /* 0x0002a00001477983 */ /* 0x000f220000300800 */
[----:B------:R-:W-:Y:S01]  /*a4c0*/  F2FP.SATFINITE.E4M3.F32.PACK_AB_MERGE_C R24, R25, R24, RZ ;  /* 0x000000181918723e */ /* 0x000fe200048070ff */
[----:B------:R-:W-:Y:S01]  /*a4d0*/  ULDC UR6, c[0x0][0x248] ;  /* 0x0000920000067ab9 */ /* 0x000fe20000000800 */
[----:B------:R-:W-:-:S02]  /*a4e0*/  F2FP.SATFINITE.E4M3.F32.PACK_AB_MERGE_C R26, R27, R26, RZ ;  /* 0x0000001a1b1a723e */ /* 0x000fc400048070ff */
[----:B------:R-:W-:Y:S02]  /*a4f0*/  F2FP.SATFINITE.E4M3.F32.PACK_AB_MERGE_C R29, R29, R28, RZ ;  /* 0x0000001c1d1d723e */ /* 0x000fe400048070ff */
[----:B------:R-:W-:Y:S02]  /*a500*/  F2FP.SATFINITE.E4M3.F32.PACK_AB_MERGE_C R31, R31, R30, RZ ;  /* 0x0000001e1f1f723e */ /* 0x000fe400048070ff */
[----:B------:R-:W-:Y:S02]  /*a510*/  PRMT R33, R34, 0x5410, R39 ;  /* 0x0000541022217816 */ /* 0x000fe40000000027 */
[----:B------:R-:W-:Y:S02]  /*a520*/  PRMT R32, R32, 0x5410, R37 ;  /* 0x0000541020207816 */ /* 0x000fe40000000025 */
[----:B------:R-:W-:Y:S02]  /*a530*/  PRMT R34, R24, 0x5410, R29 ;  /* 0x0000541018227816 */ /* 0x000fe4000000001d */
[----:B------:R-:W-:Y:S01]  /*a540*/  PRMT R35, R26, 0x5410, R31 ;  /* 0x000054101a237816 */ /* 0x000fe2000000001f */
[C---:B--2---:R-:W-:Y:S01]  /*a550*/  IMAD.SHL.U32 R2, R73.reuse, 0x80, RZ ;  /* 0x0000008049027824 */ /* 0x044fe200078e00ff */
[----:B------:R-:W-:-:S04]  /*a560*/  LOP3.LUT R4, R73, 0xff, RZ, 0xc0, !PT ;  /* 0x000000ff49047812 */ /* 0x000fc800078ec0ff */
[----:B------:R-:W-:Y:S01]  /*a570*/  LOP3.LUT R3, R2, 0x800, RZ, 0xc0, !PT ;  /* 0x0000080002037812 */ /* 0x000fe200078ec0ff */
[----:B------:R-:W-:Y:S01]  /*a580*/  IMAD.SHL.U32 R2, R73, 0x8, RZ ;  /* 0x0000000849027824 */ /* 0x000fe200078e00ff */
[----:B------:R-:W-:Y:S01]  /*a590*/  LEA R4, R4, UR16, 0x4 ;  /* 0x0000001004047c11 */ /* 0x000fe2000f8e20ff */
[----:B------:R-:W-:Y:S03]  /*a5a0*/  BAR.SYNC.DEFER_BLOCKING 0x0 ;  /* 0x0000000000007b1d */ /* 0x000fe60000010000 */
[----:B------:R-:W-:Y:S02]  /*a5b0*/  LOP3.LUT R2, R2, 0x700, RZ, 0xc0, !PT ;  /* 0x0000070002027812 */ /* 0x000fe400078ec0ff */
[----:B-1----:R-:W-:-:S04]  /*a5c0*/  LOP3.LUT R0, R74, 0xf0, RZ, 0xc0, !PT ;  /* 0x000000f04a007812 */ /* 0x002fc800078ec0ff */
[----:B------:R-:W-:Y:S02]  /*a5d0*/  IADD3 R3, R3, UR16, R0 ;  /* 0x0000001003037c10 */ /* 0x000fe4000fffe000 */
[----:B---3--:R-:W-:-:S03]  /*a5e0*/  ISETP.GE.AND P0, PT, R72, UR8, PT ;  /* 0x0000000848007c0c */ /* 0x008fc6000bf06270 */
[----:B------:R-:W-:Y:S02]  /*a5f0*/  IMAD.IADD R8, R2, 0x1, R3 ;  /* 0x0000000102087824 */ /* 0x000fe400078e0203 */
[----:B------:R-:W-:Y:S01]  /*a600*/  IMAD R3, R72, UR4, RZ ;  /* 0x0000000448037c24 */ /* 0x000fe2000f8e02ff */
[----:B------:R-:W-:Y:S01]  /*a610*/  ULDC.64 UR4, c[0x0][0x220] ;  /* 0x0000880000047ab9 */ /* 0x000fe20000000a00 */
[C---:B----4-:R-:W-:Y:S01]  /*a620*/  VIADD R2, R71.reuse, 0x1 ;  /* 0x0000000147027836 */ /* 0x050fe20000000000 */
[----:B------:R1:W-:Y:S01]  /*a630*/  STSM.16.M88.4 [R8], R32 ;  /* 0x0000002008007844 */ /* 0x0003e20000000200 */
[----:B------:R-:W-:Y:S01]  /*a640*/  VIADD R0, R71, 0x2 ;  /* 0x0000000247007836 */ /* 0x000fe20000000000 */
[----:B------:R-:W-:Y:S01]  /*a650*/  BAR.SYNC.DEFER_BLOCKING 0x0 ;  /* 0x0000000000007b1d */ /* 0x000fe20000010000 */
[----:B------:R-:W-:Y:S01]  /*a660*/  IADD3 R16, P1, R3, UR4, RZ ;  /* 0x0000000403107c10 */ /* 0x000fe2000ff3e0ff */
[C---:B------:R-:W-:Y:S01]  /*a670*/  VIADD R10, R71.reuse, 0x3 ;  /* 0x00000003470a7836 */ /* 0x040fe20000000000 */
[----:B------:R-:W-:-:S02]  /*a680*/  ISETP.LT.AND P5, PT, R71, UR9, !P0 ;  /* 0x0000000947007c0c */ /* 0x000fc4000c7a1270 */
[----:B------:R-:W-:Y:S02]  /*a690*/  ISETP.LT.AND P4, PT, R2, UR9, !P0 ;  /* 0x0000000902007c0c */ /* 0x000fe4000c781270 */
[----:B------:R-:W-:Y:S01]  /*a6a0*/  ISETP.LT.AND P3, PT, R0, UR9, !P0 ;  /* 0x0000000900007c0c */ /* 0x000fe2000c761270 */
[----:B------:R-:W-:Y:S01]  /*a6b0*/  VIADD R0, R71, 0x4 ;  /* 0x0000000447007836 */ /* 0x000fe20000000000 */
[----:B------:R-:W-:Y:S02]  /*a6c0*/  LEA.HI.X.SX32 R20, R3, UR5, 0x1, P1 ;  /* 0x0000000503147c11 */ /* 0x000fe400088f0eff */
[----:B------:R-:W-:Y:S01]  /*a6d0*/  ISETP.LT.AND P2, PT, R10, UR9, !P0 ;  /* 0x000000090a007c0c */ /* 0x000fe2000c741270 */
[----:B-1----:R-:W-:-:S04]  /*a6e0*/  IMAD R8, R71, UR6, RZ ;  /* 0x0000000647087c24 */ /* 0x002fc8000f8e02ff */
[C---:B------:R-:W-:Y:S01]  /*a6f0*/  VIADD R9, R8.reuse, UR6 ;  /* 0x0000000608097c36 */ /* 0x040fe20008000000 */
[----:B------:R-:W-:-:S03]  /*a700*/  IADD3 R2, P1, R8, R16, RZ ;  /* 0x0000001008027210 */ /* 0x000fc60007f3e0ff */
[----:B------:R-:W-:Y:S01]  /*a710*/  VIADD R11, R9, UR6 ;  /* 0x00000006090b7c36 */ /* 0x000fe20008000000 */
[----:B------:R-:W-:Y:S02]  /*a720*/  LEA.HI.X.SX32 R3, R8, R20, 0x1, P1 ;  /* 0x0000001408037211 */ /* 0x000fe400008f0eff */
[----:B------:R-:W-:Y:S01]  /*a730*/  ISETP.LT.AND P1, PT, R0, UR9, !P0 ;  /* 0x0000000900007c0c */ /* 0x000fe2000c721270 */
[----:B------:R-:W1:Y:S01]  /*a740*/  LDS.128 R4, [R4] ;  /* 0x0000000004047984 */ /* 0x000e620000000c00 */
[----:B------:R-:W-:Y:S01]  /*a750*/  VIADD R0, R71, 0x5 ;  /* 0x0000000547007836 */ /* 0x000fe20000000000 */
[----:B------:R-:W-:Y:S01]  /*a760*/  IADD3 R8, P6, R9, R16, RZ ;  /* 0x0000001009087210 */ /* 0x000fe20007fde0ff */
[----:B------:R-:W-:-:S03]  /*a770*/  VIADD R12, R11, UR6 ;  /* 0x000000060b0c7c36 */ /* 0x000fc60008000000 */
[----:B------:R-:W-:Y:S02]  /*a780*/  LEA.HI.X.SX32 R9, R9, R20, 0x1, P6 ;  /* 0x0000001409097211 */ /* 0x000fe400030f0eff */
[----:B------:R-:W-:-:S04]  /*a790*/  IADD3 R10, P6, R11, R16, RZ ;  /* 0x000000100b0a7210 */ /* 0x000fc80007fde0ff */
[----:B------:R-:W-:Y:S02]  /*a7a0*/  LEA.HI.X.SX32 R11, R11, R20, 0x1, P6 ;  /* 0x000000140b0b7211 */ /* 0x000fe400030f0eff */
[C---:B-1----:R-:W-:Y:S02]  /*a7b0*/  PRMT R13, R4.reuse, 0x7770, RZ ;  /* 0x00007770040d7816 */ /* 0x042fe400000000ff */
[----:B0-----:R-:W-:Y:S02]  /*a7c0*/  PRMT R15, R4, 0x7771, RZ ;  /* 0x00007771040f7816 */ /* 0x001fe400000000ff */
[----:B------:R-:W-:Y:S01]  /*a7d0*/  PRMT R17, R5, 0x7770, RZ ;  /* 0x0000777005117816 */ /* 0x000fe200000000ff */
[----:B------:R0:W-:Y:S01]  /*a7e0*/  @P5 STG.E.U8 desc[UR18][R2.64], R13 ;  /* 0x0000000d02005986 */ /* 0x0001e2000c101112 */
[----:B------:R-:W-:Y:S01]  /*a7f0*/  ISETP.LT.AND P5, PT, R0, UR9, !P0 ;  /* 0x0000000900007c0c */ /* 0x000fe2000c7a1270 */
[----:B------:R-:W-:Y:S01]  /*a800*/  VIADD R0, R71, 0x6 ;  /* 0x0000000647007836 */ /* 0x000fe20000000000 */
[C---:B------:R-:W-:Y:S01]  /*a810*/  PRMT R19, R5.reuse, 0x7771, RZ ;  /* 0x0000777105137816 */ /* 0x040fe200000000ff */
[----:B------:R1:W-:Y:S01]  /*a820*/  @P4 STG.E.U8 desc[UR18][R8.64], R15 ;  /* 0x0000000f08004986 */ /* 0x0003e2000c101112 */
[----:B------:R-:W-:-:S02]  /*a830*/  PRMT R25, R5, 0x7772, RZ ;  /* 0x0000777205197816 */ /* 0x000fc400000000ff */
[----:B------:R-:W-:Y:S01]  /*a840*/  ISETP.LT.AND P4, PT, R0, UR9, !P0 ;  /* 0x0000000900007c0c */ /* 0x000fe2000c781270 */
[----:B------:R-:W-:Y:S01]  /*a850*/  VIADD R0, R71, 0x7 ;  /* 0x0000000747007836 */ /* 0x000fe20000000000 */
[----:B------:R2:W-:Y:S01]  /*a860*/  @P3 STG.E.U8 desc[UR18][R10.64], R17 ;  /* 0x000000110a003986 */ /* 0x0005e2000c101112 */
[----:B------:R-:W-:Y:S02]  /*a870*/  PRMT R23, R5, 0x7773, RZ ;  /* 0x0000777305177816 */ /* 0x000fe400000000ff */
[C---:B0-----:R-:W-:Y:S01]  /*a880*/  IADD3 R2, P6, R12.reuse, R16, RZ ;  /* 0x000000100c027210 */ /* 0x041fe20007fde0ff */
[----:B------:R-:W-:Y:S01]  /*a890*/  VIADD R13, R12, UR6 ;  /* 0x000000060c0d7c36 */ /* 0x000fe20008000000 */
[----:B------:R-:W-:Y:S01]  /*a8a0*/  ISETP.LT.AND P3, PT, R0, UR9, !P0 ;  /* 0x0000000900007c0c */ /* 0x000fe2000c761270 */
[----:B------:R-:W-:Y:S01]  /*a8b0*/  VIADD R0, R71, 0x8 ;  /* 0x0000000847007836 */ /* 0x000fe20000000000 */
[----:B------:R-:W-:Y:S01]  /*a8c0*/  LEA.HI.X.SX32 R3, R12, R20, 0x1, P6 ;  /* 0x000000140c037211 */ /* 0x000fe200030f0eff */
[C---:B------:R-:W-:Y:S01]  /*a8d0*/  VIADD R14, R13.reuse, UR6 ;  /* 0x000000060d0e7c36 */ /* 0x040fe20008000000 */
[----:B-1----:R-:W-:-:S02]  /*a8e0*/  IADD3 R8, P6, R13, R16, RZ ;  /* 0x000000100d087210 */ /* 0x002fc40007fde0ff */
[----:B------:R-:W-:Y:S01]  /*a8f0*/  PRMT R15, R6, 0x7770, RZ ;  /* 0x00007770060f7816 */ /* 0x000fe200000000ff */
[----:B------:R0:W-:Y:S01]  /*a900*/  @P2 STG.E.U8 desc[UR18][R2.64], R19 ;  /* 0x0000001302002986 */ /* 0x0001e2000c101112 */
[----:B------:R-:W-:Y:S02]  /*a910*/  LEA.HI.X.SX32 R9, R13, R20, 0x1, P6 ;  /* 0x000000140d097211 */ /* 0x000fe400030f0eff */
[----:B------:R-:W-:Y:S02]  /*a920*/  IADD3 R12, P6, R14, R16, RZ ;  /* 0x000000100e0c7210 */ /* 0x000fe40007fde0ff */
[----:B------:R-:W-:Y:S01]  /*a930*/  ISETP.LT.AND P2, PT, R0, UR9, !P0 ;  /* 0x0000000900007c0c */ /* 0x000fe2000c741270 */
[----:B------:R-:W-:Y:S01]  /*a940*/  VIADD R0, R71, 0x9 ;  /* 0x0000000947007836 */ /* 0x000fe20000000000 */
[C---:B------:R-:W-:Y:S01]  /*a950*/  LEA.HI.X.SX32 R13, R14.reuse, R20, 0x1, P6 ;  /* 0x000000140e0d7211 */ /* 0x040fe200030f0eff */
[----:B------:R-:W-:Y:S01]  /*a960*/  VIADD R14, R14, UR6 ;  /* 0x000000060e0e7c36 */ /* 0x000fe20008000000 */
[----:B------:R1:W-:Y:S01]  /*a970*/  @P1 STG.E.U8 desc[UR18][R8.64], R15 ;  /* 0x0000000f08001986 */ /* 0x0003e2000c101112 */
[----:B--2---:R-:W-:-:S02]  /*a980*/  PRMT R17, R6, 0x7771, RZ ;  /* 0x0000777106117816 */ /* 0x004fc400000000ff */
[----:B------:R-:W-:Y:S01]  /*a990*/  ISETP.LT.AND P1, PT, R0, UR9, !P0 ;  /* 0x0000000900007c0c */ /* 0x000fe2000c721270 */
[----:B------:R-:W-:Y:S01]  /*a9a0*/  VIADD R0, R71, 0xa ;  /* 0x0000000a47007836 */ /* 0x000fe20000000000 */
[C---:B0-----:R-:W-:Y:S01]  /*a9b0*/  IADD3 R2, P6, R14.reuse, R16, RZ ;  /* 0x000000100e027210 */ /* 0x041fe20007fde0ff */
[----:B------:R-:W-:Y:S01]  /*a9c0*/  VIADD R10, R14, UR6 ;  /* 0x000000060e0a7c36 */ /* 0x000fe20008000000 */
[----:B------:R0:W-:Y:S01]  /*a9d0*/  @P5 STG.E.U8 desc[UR18][R12.64], R17 ;  /* 0x000000110c005986 */ /* 0x0001e2000c101112 */
[----:B------:R-:W-:Y:S02]  /*a9e0*/  PRMT R19, R7, 0x7770, RZ ;  /* 0x0000777007137816 */ /* 0x000fe400000000ff */
[----:B------:R-:W-:Y:S01]  /*a9f0*/  ISETP.LT.AND P5, PT, R0, UR9, !P0 ;  /* 0x0000000900007c0c */ /* 0x000fe2000c7a1270 */
[----:B------:R-:W-:Y:S01]  /*aa00*/  VIADD R0, R71, 0xb ;  /* 0x0000000b47007836 */ /* 0x000fe20000000000 */
[----:B------:R-:W-:Y:S01]  /*aa10*/  LEA.HI.X.SX32 R3, R14, R20, 0x1, P6 ;  /* 0x000000140e037211 */ /* 0x000fe200030f0eff */
[C---:B------:R-:W-:Y:S01]  /*aa20*/  VIADD R11, R10.reuse, UR6 ;  /* 0x000000060a0b7c36 */ /* 0x040fe20008000000 */
[----:B-1----:R-:W-:-:S02]  /*aa30*/  IADD3 R8, P6, R10, R16, RZ ;  /* 0x000000100a087210 */ /* 0x002fc40007fde0ff */
[----:B------:R-:W-:Y:S01]  /*aa40*/  PRMT R15, R7, 0x7771, RZ ;  /* 0x00007771070f7816 */ /* 0x000fe200000000ff */
[----:B------:R1:W-:Y:S01]  /*aa50*/  @P4 STG.E.U8 desc[UR18][R2.64], R19 ;  /* 0x0000001302004986 */ /* 0x0003e2000c101112 */
[----:B------:R-:W-:Y:S01]  /*aa60*/  LEA.HI.X.SX32 R9, R10, R20, 0x1, P6 ;  /* 0x000000140a097211 */ /* 0x000fe200030f0eff */
[----:B0-----:R-:W-:Y:S01]  /*aa70*/  VIADD R13, R11, UR6 ;  /* 0x000000060b0d7c36 */ /* 0x001fe20008000000 */
[----:B------:R-:W-:Y:S01]  /*aa80*/  ISETP.LT.AND P4, PT, R0, UR9, !P0 ;  /* 0x0000000900007c0c */ /* 0x000fe2000c781270 */
[----:B------:R-:W-:Y:S01]  /*aa90*/  VIADD R0, R71, 0xc ;  /* 0x0000000c47007836 */ /* 0x000fe20000000000 */
[----:B------:R-:W-:Y:S01]  /*aaa0*/  IADD3 R10, P6, R11, R16, RZ ;  /* 0x000000100b0a7210 */ /* 0x000fe20007fde0ff */
[----:B------:R0:W-:Y:S01]  /*aab0*/  @P3 STG.E.U8 desc[UR18][R8.64], R15 ;  /* 0x0000000f08003986 */ /* 0x0001e2000c101112 */
[----:B------:R-:W-:Y:S01]  /*aac0*/  VIADD R14, R13, UR6 ;  /* 0x000000060d0e7c36 */ /* 0x000fe20008000000 */
[----:B------:R-:W-:Y:S02]  /*aad0*/  PRMT R17, R4, 0x7772, RZ ;  /* 0x0000777204117816 */ /* 0x000fe400000000ff */
[----:B------:R-:W-:-:S02]  /*aae0*/  LEA.HI.X.SX32 R11, R11, R20, 0x1, P6 ;  /* 0x000000140b0b7211 */ /* 0x000fc400030f0eff */
[----:B------:R-:W-:Y:S01]  /*aaf0*/  ISETP.LT.AND P3, PT, R0, UR9, !P0 ;  /* 0x0000000900007c0c */ /* 0x000fe2000c761270 */
[----:B------:R-:W-:Y:S01]  /*ab00*/  VIADD R0, R71, 0xd ;  /* 0x0000000d47007836 */ /* 0x000fe20000000000 */
[----:B------:R-:W-:Y:S01]  /*ab10*/  IADD3 R12, P6, R13, R16, RZ ;  /* 0x000000100d0c7210 */ /* 0x000fe20007fde0ff */
[----:B------:R2:W-:Y:S01]  /*ab20*/  @P2 STG.E.U8 desc[UR18][R10.64], R17 ;  /* 0x000000110a002986 */ /* 0x0005e2000c101112 */
[----:B-1----:R-:W-:Y:S01]  /*ab30*/  PRMT R19, R4, 0x7773, RZ ;  /* 0x0000777304137816 */ /* 0x002fe200000000ff */
[----:B------:R-:W-:Y:S01]  /*ab40*/  VIADD R4, R71, 0xe ;  /* 0x0000000e47047836 */ /* 0x000fe20000000000 */
[----:B------:R-:W-:Y:S01]  /*ab50*/  ISETP.LT.AND P2, PT, R0, UR9, !P0 ;  /* 0x0000000900007c0c */ /* 0x000fe2000c741270 */
[C---:B0-----:R-:W-:Y:S01]  /*ab60*/  VIADD R9, R14.reuse, UR6 ;  /* 0x000000060e097c36 */ /* 0x041fe20008000000 */
[----:B------:R-:W-:Y:S02]  /*ab70*/  LEA.HI.X.SX32 R13, R13, R20, 0x1, P6 ;  /* 0x000000140d0d7211 */ /* 0x000fe400030f0eff */
[----:B------:R-:W-:Y:S01]  /*ab80*/  IADD3 R2, P6, R14, R16, RZ ;  /* 0x000000100e027210 */ /* 0x000fe20007fde0ff */
[C---:B------:R-:W-:Y:S01]  /*ab90*/  VIADD R0, R9.reuse, UR6 ;  /* 0x0000000609007c36 */ /* 0x040fe20008000000 */
[----:B------:R-:W-:Y:S01]  /*aba0*/  PRMT R21, R6, 0x7772, RZ ;  /* 0x0000777206157816 */ /* 0x000fe200000000ff */
[----:B------:R0:W-:Y:S01]  /*abb0*/  @P1 STG.E.U8 desc[UR18][R12.64], R19 ;  /* 0x000000130c001986 */ /* 0x0001e2000c101112 */
[----:B------:R-:W-:Y:S01]  /*abc0*/  LEA.HI.X.SX32 R3, R14, R20, 0x1, P6 ;  /* 0x000000140e037211 */ /* 0x000fe200030f0eff */
[----:B------:R-:W-:Y:S01]  /*abd0*/  VIADD R15, R0, UR6 ;  /* 0x00000006000f7c36 */ /* 0x000fe20008000000 */
[----:B------:R-:W-:-:S02]  /*abe0*/  IADD3 R8, P1, R9, R16, RZ ;  /* 0x0000001009087210 */ /* 0x000fc40007f3e0ff */
[C---:B--2---:R-:W-:Y:S01]  /*abf0*/  IADD3 R10, P6, R0.reuse, R16, RZ ;  /* 0x00000010000a7210 */ /* 0x044fe20007fde0ff */
[----:B------:R-:W-:Y:S01]  /*ac00*/  VIADD R17, R15, UR6 ;  /* 0x000000060f117c36 */ /* 0x000fe20008000000 */
[-C--:B------:R-:W-:Y:S01]  /*ac10*/  LEA.HI.X.SX32 R9, R9, R20.reuse, 0x1, P1 ;  /* 0x0000001409097211 */ /* 0x080fe200008f0eff */
[----:B------:R1:W-:Y:S01]  /*ac20*/  @P5 STG.E.U8 desc[UR18][R2.64], R25 ;  /* 0x0000001902005986 */ /* 0x0003e2000c101112 */
[----:B------:R-:W-:Y:S01]  /*ac30*/  LEA.HI.X.SX32 R11, R0, R20, 0x1, P6 ;  /* 0x00000014000b7211 */ /* 0x000fe200030f0eff */
[----:B------:R-:W-:Y:S01]  /*ac40*/  VIADD R0, R71, 0xf ;  /* 0x0000000f47007836 */ /* 0x000fe20000000000 */
[-C--:B------:R-:W-:Y:S01]  /*ac50*/  IADD3 R14, P6, R15, R16.reuse, RZ ;  /* 0x000000100f0e7210 */ /* 0x080fe20007fde0ff */
[C---:B------:R-:W-:Y:S01]  /*ac60*/  VIADD R18, R17.reuse, UR6 ;  /* 0x0000000611127c36 */ /* 0x040fe20008000000 */
[----:B0-----:R-:W-:Y:S01]  /*ac70*/  IADD3 R12, P1, R17, R16, RZ ;  /* 0x00000010110c7210 */ /* 0x001fe20007f3e0ff */
[----:B------:R1:W-:Y:S01]  /*ac80*/  @P4 STG.E.U8 desc[UR18][R8.64], R23 ;  /* 0x0000001708004986 */ /* 0x0003e2000c101112 */
[----:B------:R-:W-:-:S02]  /*ac90*/  LEA.HI.X.SX32 R15, R15, R20, 0x1, P6 ;  /* 0x000000140f0f7211 */ /* 0x000fc400030f0eff */
[----:B------:R-:W-:Y:S01]  /*aca0*/  LEA.HI.X.SX32 R13, R17, R20, 0x1, P1 ;  /* 0x00000014110d7211 */ /* 0x000fe200008f0eff */
[----:B------:R1:W-:Y:S01]  /*acb0*/  @P3 STG.E.U8 desc[UR18][R10.64], R21 ;  /* 0x000000150a003986 */ /* 0x0003e2000c101112 */
[----:B------:R-:W-:Y:S02]  /*acc0*/  ISETP.LT.AND P1, PT, R4, UR9, !P0 ;  /* 0x0000000904007c0c */ /* 0x000fe4000c721270 */
[----:B------:R-:W-:Y:S02]  /*acd0*/  ISETP.LT.AND P0, PT, R0, UR9, !P0 ;  /* 0x0000000900007c0c */ /* 0x000fe4000c701270 */
[----:B------:R-:W-:Y:S02]  /*ace0*/  PRMT R19, R6, 0x7773, RZ ;  /* 0x0000777306137816 */ /* 0x000fe400000000ff */
[C---:B------:R-:W-:Y:S02]  /*acf0*/  PRMT R5, R7.reuse, 0x7773, RZ ;  /* 0x0000777307057816 */ /* 0x040fe400000000ff */
[----:B------:R-:W-:Y:S01]  /*ad00*/  PRMT R7, R7, 0x7772, RZ ;  /* 0x0000777207077816 */ /* 0x000fe200000000ff */
[----:B------:R1:W-:Y:S01]  /*ad10*/  @P2 STG.E.U8 desc[UR18][R14.64], R19 ;  /* 0x000000130e002986 */ /* 0x0003e2000c101112 */
[----:B------:R-:W-:-:S03]  /*ad20*/  IADD3 R16, P6, R18, R16, RZ ;  /* 0x0000001012107210 */ /* 0x000fc60007fde0ff */
[----:B------:R1:W-:Y:S01]  /*ad30*/  @P1 STG.E.U8 desc[UR18][R12.64], R7 ;  /* 0x000000070c001986 */ /* 0x0003e2000c101112 */
[----:B------:R-:W-:Y:S01]  /*ad40*/  LEA.HI.X.SX32 R17, R18, R20, 0x1, P6 ;  /* 0x0000001412117211 */ /* 0x000fe200030f0eff */
[----:B------:R-:W-:Y:S08]  /*ad50*/  @!P0 EXIT ;  /* 0x000000000000894d */ /* 0x000ff00003800000 */
[----:B------:R-:W-:Y:S01]  /*ad60*/  STG.E.U8 desc[UR18][R16.64], R5 ;  /* 0x0000000510007986 */ /* 0x000fe2000c101112 */
[----:B------:R-:W-:Y:S05]  /*ad70*/  EXIT ;  /* 0x000000000000794d */ /* 0x000fea0003800000 */
.L_x_3:
[----:B------:R-:W-:-:S00]  /*ad80*/  BRA `(.L_x_3) ;  /* 0xfffffffc00fc7947 */ /* 0x000fc0000383ffff */
[----:B------:R-:W-:-:S00]  /*ad90*/  NOP ;  /* 0x0000000000007918 */ /* 0x000fc00000000000 */
        /* <DEDUP_REMOVED lines=14> */
.L_x_4:


//--------------------- .nv.shared.matmul_kernel  --------------------------
	.section	.nv.shared.matmul_kernel,"aw",@nobits
	.sectionflags	@""
	.align	16
	.zero		1024


//--------------------- .nv.shared.reserved.0     --------------------------
	.section	.nv.shared.reserved.0,"aw",@nobits
	.weak		__nv_reservedSMEM_offset_0_alias
	.size		__nv_reservedSMEM_offset_0_alias, 0, 0
	.other		__nv_reservedSMEM_offset_0_alias,@"STO_CUDA_RESERVED_SHARED STV_DEFAULT"
__nv_reservedSMEM_offset_0_alias:
	.zero		0


//--------------------- .nv.constant0.matmul_kernel --------------------------
	.section	.nv.constant0.matmul_kernel,"a",@progbits
	.sectionflags	@""
	.align	4
.nv.constant0.matmul_kernel:
	.zero		608


//--------------------- SYMBOLS --------------------------

	.type		.nv.reservedSmem.offset0,@object
	.size		.nv.reservedSmem.offset0,0x4
